def attn_fwd(
    Q,
    K,
    V,
    Out,
    Lse,
    sm_scale,
    stride_qz,
    stride_qh,
    stride_qm,
    stride_qk,
    stride_kz,
    stride_kh,
    stride_kn,
    stride_kk,
    stride_vz,
    stride_vh,
    stride_vn,
    stride_vk,
    stride_oz,
    stride_oh,
    stride_om,
    stride_ok,
    seqlen_q,
    seqlen_k,
    BLOCK_M: tl.constexpr,
    BLOCK_N: tl.constexpr,
    HEAD_DIM: tl.constexpr,
    CAUSAL: tl.constexpr,
):
    start_m = tl.program_id(0)
    off_hz = tl.program_id(1)
    q_off = off_hz * stride_qh
    k_off = off_hz * stride_kh
    v_off = off_hz * stride_vh
    offs_m = start_m * BLOCK_M + tl.arange(0, BLOCK_M)
    offs_d = tl.arange(0, HEAD_DIM)
    offs_n = tl.arange(0, BLOCK_N)
    q_ptrs = Q + q_off + offs_m[:, None] * stride_qm + offs_d[None, :] * stride_qk
    k_ptrs = K + k_off + offs_d[:, None] * stride_kk + offs_n[None, :] * stride_kn
    v_ptrs = V + v_off + offs_n[:, None] * stride_vn + offs_d[None, :] * stride_vk
    m_i = tl.full([BLOCK_M], float("-inf"), dtype=tl.float32)
    l_i = tl.zeros([BLOCK_M], dtype=tl.float32) + 1.0
    acc = tl.zeros([BLOCK_M, HEAD_DIM], dtype=tl.float32)
    q = tl.load(q_ptrs)
    acc, l_i, m_i = _attn_fwd_inner(
        acc,
        l_i,
        m_i,
        q,
        k_ptrs,
        v_ptrs,
        sm_scale,
        stride_kn,
        stride_vn,
        start_m,
        seqlen_k,
        BLOCK_M,
        BLOCK_N,
        HEAD_DIM,
        CAUSAL,
    )
    acc = acc / l_i[:, None]
    lse = m_i + tl.math.log2(l_i) / 1.4426950408889634
    o_ptrs = (
        Out
        + off_hz * stride_oh
        + offs_m[:, None] * stride_om
        + offs_d[None, :] * stride_ok
    )
    tl.store(o_ptrs, acc.to(Out.dtype.element_ty))
    tl.store(Lse + off_hz * seqlen_q + offs_m, lse)

# config = {"BLOCK_M": 64, "BLOCK_N": 128, "HEAD_DIM": 32, "arch": "sm_100", "causal": true, "dtype": "fp8e4m3", "num_stages": 2, "num_warps": 8}
# arch = sm_100


// ===== COMPILED SASS (sm_100a) =====

	.target	sm_100a

	.elftype	@"ET_EXEC"


//--------------------- .note.nv.tkinfo           --------------------------
	.section	.note.nv.tkinfo,"",@"SHT_NOTE"
	.sectionflags	@"SHF_NOTE_NV_TKINFO"
	.tkinfo
        /*0018*/ 	.word	0x00000081
        /*0030*/ 	.string	""
        /*0030*/ 	.string	"ptxas-blackwell"
        /*0030*/ 	.string	"Cuda compilation tools, release 12.9, V12.9.86"
        /*0030*/ 	.string	"Build cuda_12.9.r12.9/compiler.36037853_0"
        /*0030*/ 	.string	"-v  -suppress-debug-info  -lineinfo  -arch sm_100a "



//--------------------- .note.nv.cuver            --------------------------
	.section	.note.nv.cuver,"",@"SHT_NOTE"
	.sectionflags	@"SHF_NOTE_NV_CUVER"
        /*0018*/ 	.short	0x0001
        /*001a*/ 	.short	0x0064
        /*001c*/ 	.short	0x0001
        /*001e*/ 	.short	0x0000
        /*0020*/ 	.short	0x0001
        /*0022*/ 	.short	0x0000


//--------------------- .nv.info                  --------------------------
	.section	.nv.info,"",@"SHT_CUDA_INFO"
	.align	4


	//----- nvinfo : EIATTR_REGCOUNT
	.align		4
        /*0000*/ 	.byte	0x04, 0x2f
        /*0002*/ 	.short	(.L_5 - .L_4)
	.align		4
.L_4:
        /*0004*/ 	.word	index@(attn_fwd)
        /*0008*/ 	.word	0x000000ab


	//----- nvinfo : EIATTR_FRAME_SIZE
	.align		4
.L_5:
        /*000c*/ 	.byte	0x04, 0x11
        /*000e*/ 	.short	(.L_7 - .L_6)
	.align		4
.L_6:
        /*0010*/ 	.word	index@($__internal_2_$__cuda_sm10x_tcgen05_guardrail_trap_unallocated_columns_being_dealloced)
        /*0014*/ 	.word	0x00000000


	//----- nvinfo : EIATTR_FRAME_SIZE
	.align		4
.L_7:
        /*0018*/ 	.byte	0x04, 0x11
        /*001a*/ 	.short	(.L_9 - .L_8)
	.align		4
.L_8:
        /*001c*/ 	.word	index@($__internal_1_$__cuda_sm10x_tcgen05_guardrail_trap_phase_invalid_during_alloc)
        /*0020*/ 	.word	0x00000000


	//----- nvinfo : EIATTR_FRAME_SIZE
	.align		4
.L_9:
        /*0024*/ 	.byte	0x04, 0x11
        /*0026*/ 	.short	(.L_11 - .L_10)
	.align		4
.L_10:
        /*0028*/ 	.word	index@($__internal_0_$__cuda_sm10x_tcgen05_guardrail_trap_col_being_dealloced_not_returned_by_alloc)
        /*002c*/ 	.word	0x00000000


	//----- nvinfo : EIATTR_FRAME_SIZE
	.align		4
.L_11:
        /*0030*/ 	.byte	0x04, 0x11
        /*0032*/ 	.short	(.L_13 - .L_12)
	.align		4
.L_12:
        /*0034*/ 	.word	index@(attn_fwd)
        /*0038*/ 	.word	0x00000000


	//----- nvinfo : EIATTR_MIN_STACK_SIZE
	.align		4
.L_13:
        /*003c*/ 	.byte	0x04, 0x12
        /*003e*/ 	.short	(.L_15 - .L_14)
	.align		4
.L_14:
        /*0040*/ 	.word	index@(attn_fwd)
        /*0044*/ 	.word	0x00000000
.L_15:


//--------------------- .nv.info.attn_fwd         --------------------------
	.section	.nv.info.attn_fwd,"",@"SHT_CUDA_INFO"
	.sectionflags	@""
	.align	4


	//----- nvinfo : EIATTR_CUDA_API_VERSION
	.align		4
        /*0000*/ 	.byte	0x04, 0x37
        /*0002*/ 	.short	(.L_17 - .L_16)
.L_16:
        /*0004*/ 	.word	0x00000081


	//----- nvinfo : EIATTR_KPARAM_INFO
	.align		4
.L_17:
        /*0008*/ 	.byte	0x04, 0x17
        /*000a*/ 	.short	(.L_19 - .L_18)
.L_18:
        /*000c*/ 	.word	0x00000000
        /*0010*/ 	.short	0x0019
        /*0012*/ 	.short	0x0080
        /*0014*/ 	.byte	0x00, 0xf4, 0x21, 0x00


	//----- nvinfo : EIATTR_KPARAM_INFO
	.align		4
.L_19:
        /*0018*/ 	.byte	0x04, 0x17
        /*001a*/ 	.short	(.L_21 - .L_20)
.L_20:
        /*001c*/ 	.word	0x00000000
        /*0020*/ 	.short	0x0018
        /*0022*/ 	.short	0x0078
        /*0024*/ 	.byte	0x00, 0xf4, 0x21, 0x00


	//----- nvinfo : EIATTR_KPARAM_INFO
	.align		4
.L_21:
        /*0028*/ 	.byte	0x04, 0x17
        /*002a*/ 	.short	(.L_23 - .L_22)
.L_22:
        /*002c*/ 	.word	0x00000000
        /*0030*/ 	.short	0x0017
        /*0032*/ 	.short	0x0070
        /*0034*/ 	.byte	0x00, 0xf0, 0x11, 0x00


	//----- nvinfo : EIATTR_KPARAM_INFO
	.align		4
.L_23:
        /*0038*/ 	.byte	0x04, 0x17
        /*003a*/ 	.short	(.L_25 - .L_24)
.L_24:
        /*003c*/ 	.word	0x00000000
        /*0040*/ 	.short	0x0016
        /*0042*/ 	.short	0x006c
        /*0044*/ 	.byte	0x00, 0xf0, 0x11, 0x00


	//----- nvinfo : EIATTR_KPARAM_INFO
	.align		4
.L_25:
        /*0048*/ 	.byte	0x04, 0x17
        /*004a*/ 	.short	(.L_27 - .L_26)
.L_26:
        /*004c*/ 	.word	0x00000000
        /*0050*/ 	.short	0x0015
        /*0052*/ 	.short	0x0068
        /*0054*/ 	.byte	0x00, 0xf0, 0x11, 0x00


	//----- nvinfo : EIATTR_KPARAM_INFO
	.align		4
.L_27:
        /*0058*/ 	.byte	0x04, 0x17
        /*005a*/ 	.short	(.L_29 - .L_28)
.L_28:
        /*005c*/ 	.word	0x00000000
        /*0060*/ 	.short	0x0014
        /*0062*/ 	.short	0x0064
        /*0064*/ 	.byte	0x00, 0xf0, 0x11, 0x00


	//----- nvinfo : EIATTR_KPARAM_INFO
	.align		4
.L_29:
        /*0068*/ 	.byte	0x04, 0x17
        /*006a*/ 	.short	(.L_31 - .L_30)
.L_30:
        /*006c*/ 	.word	0x00000000
        /*0070*/ 	.short	0x0013
        /*0072*/ 	.short	0x0060
        /*0074*/ 	.byte	0x00, 0xf0, 0x11, 0x00


	//----- nvinfo : EIATTR_KPARAM_INFO
	.align		4
.L_31:
        /*0078*/ 	.byte	0x04, 0x17
        /*007a*/ 	.short	(.L_33 - .L_32)
.L_32:
        /*007c*/ 	.word	0x00000000
        /*0080*/ 	.short	0x0012
        /*0082*/ 	.short	0x005c
        /*0084*/ 	.byte	0x00, 0xf0, 0x11, 0x00


	//----- nvinfo : EIATTR_KPARAM_INFO
	.align		4
.L_33:
        /*0088*/ 	.byte	0x04, 0x17
        /*008a*/ 	.short	(.L_35 - .L_34)
.L_34:
        /*008c*/ 	.word	0x00000000
        /*0090*/ 	.short	0x0011
        /*0092*/ 	.short	0x0058
        /*0094*/ 	.byte	0x00, 0xf0, 0x11, 0x00


	//----- nvinfo : EIATTR_KPARAM_INFO
	.align		4
.L_35:
        /*0098*/ 	.byte	0x04, 0x17
        /*009a*/ 	.short	(.L_37 - .L_36)
.L_36:
        /*009c*/ 	.word	0x00000000
        /*00a0*/ 	.short	0x0010
        /*00a2*/ 	.short	0x0054
        /*00a4*/ 	.byte	0x00, 0xf0, 0x11, 0x00


	//----- nvinfo : EIATTR_KPARAM_INFO
	.align		4
.L_37:
        /*00a8*/ 	.byte	0x04, 0x17
        /*00aa*/ 	.short	(.L_39 - .L_38)
.L_38:
        /*00ac*/ 	.word	0x00000000
        /*00b0*/ 	.short	0x000f
        /*00b2*/ 	.short	0x0050
        /*00b4*/ 	.byte	0x00, 0xf0, 0x11, 0x00


	//----- nvinfo : EIATTR_KPARAM_INFO
	.align		4
.L_39:
        /*00b8*/ 	.byte	0x04, 0x17
        /*00ba*/ 	.short	(.L_41 - .L_40)
.L_40:
        /*00bc*/ 	.word	0x00000000
        /*00c0*/ 	.short	0x000e
        /*00c2*/ 	.short	0x004c
        /*00c4*/ 	.byte	0x00, 0xf0, 0x11, 0x00


	//----- nvinfo : EIATTR_KPARAM_INFO
	.align		4
.L_41:
        /*00c8*/ 	.byte	0x04, 0x17
        /*00ca*/ 	.short	(.L_43 - .L_42)
.L_42:
        /*00cc*/ 	.word	0x00000000
        /*00d0*/ 	.short	0x000d
        /*00d2*/ 	.short	0x0048
        /*00d4*/ 	.byte	0x00, 0xf0, 0x11, 0x00


	//----- nvinfo : EIATTR_KPARAM_INFO
	.align		4
.L_43:
        /*00d8*/ 	.byte	0x04, 0x17
        /*00da*/ 	.short	(.L_45 - .L_44)
.L_44:
        /*00dc*/ 	.word	0x00000000
        /*00e0*/ 	.short	0x000c
        /*00e2*/ 	.short	0x0044
        /*00e4*/ 	.byte	0x00, 0xf0, 0x11, 0x00


	//----- nvinfo : EIATTR_KPARAM_INFO
	.align		4
.L_45:
        /*00e8*/ 	.byte	0x04, 0x17
        /*00ea*/ 	.short	(.L_47 - .L_46)
.L_46:
        /*00ec*/ 	.word	0x00000000
        /*00f0*/ 	.short	0x000b
        /*00f2*/ 	.short	0x0040
        /*00f4*/ 	.byte	0x00, 0xf0, 0x11, 0x00


	//----- nvinfo : EIATTR_KPARAM_INFO
	.align		4
.L_47:
        /*00f8*/ 	.byte	0x04, 0x17
        /*00fa*/ 	.short	(.L_49 - .L_48)
.L_48:
        /*00fc*/ 	.word	0x00000000
        /*0100*/ 	.short	0x000a
        /*0102*/ 	.short	0x003c
        /*0104*/ 	.byte	0x00, 0xf0, 0x11, 0x00


	//----- nvinfo : EIATTR_KPARAM_INFO
	.align		4
.L_49:
        /*0108*/ 	.byte	0x04, 0x17
        /*010a*/ 	.short	(.L_51 - .L_50)
.L_50:
        /*010c*/ 	.word	0x00000000
        /*0110*/ 	.short	0x0009
        /*0112*/ 	.short	0x0038
        /*0114*/ 	.byte	0x00, 0xf0, 0x11, 0x00


	//----- nvinfo : EIATTR_KPARAM_INFO
	.align		4
.L_51:
        /*0118*/ 	.byte	0x04, 0x17
        /*011a*/ 	.short	(.L_53 - .L_52)
.L_52:
        /*011c*/ 	.word	0x00000000
        /*0120*/ 	.short	0x0008
        /*0122*/ 	.short	0x0034
        /*0124*/ 	.byte	0x00, 0xf0, 0x11, 0x00


	//----- nvinfo : EIATTR_KPARAM_INFO
	.align		4
.L_53:
        /*0128*/ 	.byte	0x04, 0x17
        /*012a*/ 	.short	(.L_55 - .L_54)
.L_54:
        /*012c*/ 	.word	0x00000000
        /*0130*/ 	.short	0x0007
        /*0132*/ 	.short	0x0030
        /*0134*/ 	.byte	0x00, 0xf0, 0x11, 0x00


	//----- nvinfo : EIATTR_KPARAM_INFO
	.align		4
.L_55:
        /*0138*/ 	.byte	0x04, 0x17
        /*013a*/ 	.short	(.L_57 - .L_56)
.L_56:
        /*013c*/ 	.word	0x00000000
        /*0140*/ 	.short	0x0006
        /*0142*/ 	.short	0x002c
        /*0144*/ 	.byte	0x00, 0xf0, 0x11, 0x00


	//----- nvinfo : EIATTR_KPARAM_INFO
	.align		4
.L_57:
        /*0148*/ 	.byte	0x04, 0x17
        /*014a*/ 	.short	(.L_59 - .L_58)
.L_58:
        /*014c*/ 	.word	0x00000000
        /*0150*/ 	.short	0x0005
        /*0152*/ 	.short	0x0028
        /*0154*/ 	.byte	0x00, 0xf0, 0x11, 0x00


	//----- nvinfo : EIATTR_KPARAM_INFO
	.align		4
.L_59:
        /*0158*/ 	.byte	0x04, 0x17
        /*015a*/ 	.short	(.L_61 - .L_60)
.L_60:
        /*015c*/ 	.word	0x00000000
        /*0160*/ 	.short	0x0004
        /*0162*/ 	.short	0x0020
        /*0164*/ 	.byte	0x00, 0xf4, 0x21, 0x00


	//----- nvinfo : EIATTR_KPARAM_INFO
	.align		4
.L_61:
        /*0168*/ 	.byte	0x04, 0x17
        /*016a*/ 	.short	(.L_63 - .L_62)
.L_62:
        /*016c*/ 	.word	0x00000000
        /*0170*/ 	.short	0x0003
        /*0172*/ 	.short	0x0018
        /*0174*/ 	.byte	0x00, 0xf4, 0x21, 0x00


	//----- nvinfo : EIATTR_KPARAM_INFO
	.align		4
.L_63:
        /*0178*/ 	.byte	0x04, 0x17
        /*017a*/ 	.short	(.L_65 - .L_64)
.L_64:
        /*017c*/ 	.word	0x00000000
        /*0180*/ 	.short	0x0002
        /*0182*/ 	.short	0x0010
        /*0184*/ 	.byte	0x00, 0xf4, 0x21, 0x00


	//----- nvinfo : EIATTR_KPARAM_INFO
	.align		4
.L_65:
        /*0188*/ 	.byte	0x04, 0x17
        /*018a*/ 	.short	(.L_67 - .L_66)
.L_66:
        /*018c*/ 	.word	0x00000000
        /*0190*/ 	.short	0x0001
        /*0192*/ 	.short	0x0008
        /*0194*/ 	.byte	0x00, 0xf4, 0x21, 0x00


	//----- nvinfo : EIATTR_KPARAM_INFO
	.align		4
.L_67:
        /*0198*/ 	.byte	0x04, 0x17
        /*019a*/ 	.short	(.L_69 - .L_68)
.L_68:
        /*019c*/ 	.word	0x00000000
        /*01a0*/ 	.short	0x0000
        /*01a2*/ 	.short	0x0000
        /*01a4*/ 	.byte	0x00, 0xf4, 0x21, 0x00


	//----- nvinfo : EIATTR_AT_ENTRY_FRAGMENTS
	.align		4
.L_69:
        /*01a8*/ 	.byte	0x04, 0x4f
        /*01aa*/ 	.short	(.L_71 - .L_70)


	//   ....[0]....
.L_70:
        /*01ac*/ 	.word	0x00000004


	//----- nvinfo : EIATTR_RESERVED_SMEM_USED
	.align		4
.L_71:
        /*01b0*/ 	.byte	0x01, 0x41
	.zero		2


	//----- nvinfo : EIATTR_SPARSE_MMA_MASK
	.align		4
        /*01b4*/ 	.byte	0x03, 0x50
        /*01b6*/ 	.short	0x0000


	//----- nvinfo : EIATTR_TCGEN05_1CTA_USED
	.align		4
        /*01b8*/ 	.byte	0x01, 0x51
	.zero		2


	//----- nvinfo : EIATTR_MAXREG_COUNT
	.align		4
        /*01bc*/ 	.byte	0x03, 0x1b
        /*01be*/ 	.short	0x00ff


	//----- nvinfo : EIATTR_NUM_BARRIERS
	.align		4
        /*01c0*/ 	.byte	0x02, 0x4c
        /*01c2*/ 	.byte	0x01
	.zero		1


	//----- nvinfo : EIATTR_INT_WARP_WIDE_INSTR_OFFSETS
	.align		4
        /*01c4*/ 	.byte	0x04, 0x31
        /*01c6*/ 	.short	(.L_73 - .L_72)


	//   ....[0]....
.L_72:
        /*01c8*/ 	.word	0x00000c10


	//   ....[1]....
        /*01cc*/ 	.word	0x00000cd0


	//   ....[2]....
        /*01d0*/ 	.word	0x00000fc0


	//   ....[3]....
        /*01d4*/ 	.word	0x00001060


	//   ....[4]....
        /*01d8*/ 	.word	0x00003820


	//   ....[5]....
        /*01dc*/ 	.word	0x000063e0


	//   ....[6]....
        /*01e0*/ 	.word	0x00006430


	//----- nvinfo : EIATTR_COOP_GROUP_MASK_REGIDS
	.align		4
.L_73:
        /*01e4*/ 	.byte	0x04, 0x29
        /*01e6*/ 	.short	(.L_75 - .L_74)


	//   ....[0]....
.L_74:
        /*01e8*/ 	.word	0xffffffff


	//   ....[1]....
        /*01ec*/ 	.word	0xffffffff


	//   ....[2]....
        /*01f0*/ 	.word	0xffffffff


	//   ....[3]....
        /*01f4*/ 	.word	0xffffffff


	//   ....[4]....
        /*01f8*/ 	.word	0xffffffff


	//   ....[5]....
        /*01fc*/ 	.word	0xffffffff


	//   ....[6]....
        /*0200*/ 	.word	0xffffffff


	//   ....[7]....
        /*0204*/ 	.word	0xffffffff


	//   ....[8]....
        /*0208*/ 	.word	0xffffffff


	//   ....[9]....
        /*020c*/ 	.word	0xffffffff


	//   ....[10]....
        /*0210*/ 	.word	0xffffffff


	//   ....[11]....
        /*0214*/ 	.word	0xffffffff


	//----- nvinfo : EIATTR_COOP_GROUP_INSTR_OFFSETS
	.align		4
.L_75:
        /*0218*/ 	.byte	0x04, 0x28
        /*021a*/ 	.short	(.L_77 - .L_76)


	//   ....[0]....
.L_76:
        /*021c*/ 	.word	0x00000060


	//   ....[1]....
        /*0220*/ 	.word	0x00000320


	//   ....[2]....
        /*0224*/ 	.word	0x00001d80


	//   ....[3]....
        /*0228*/ 	.word	0x00002150


	//   ....[4]....
        /*022c*/ 	.word	0x000029f0


	//   ....[5]....
        /*0230*/ 	.word	0x00002a50


	//   ....[6]....
        /*0234*/ 	.word	0x00004420


	//   ....[7]....
        /*0238*/ 	.word	0x00004470


	//   ....[8]....
        /*023c*/ 	.word	0x00004cc0


	//   ....[9]....
        /*0240*/ 	.word	0x00004d20


	//   ....[10]....
        /*0244*/ 	.word	0x00006270


	//   ....[11]....
        /*0248*/ 	.word	0x000064e0


	//----- nvinfo : EIATTR_VRC_CTA_INIT_COUNT
	.align		4
.L_77:
        /*024c*/ 	.byte	0x02, 0x4a
        /*024e*/ 	.byte	0x80
	.zero		1


	//----- nvinfo : EIATTR_MBARRIER_INSTR_OFFSETS
	.align		4
        /*0250*/ 	.byte	0x04, 0x39
        /*0252*/ 	.short	(.L_79 - .L_78)


	//   ....[0]....
.L_78:
        /*0254*/ 	.word	0x00000dc0
        /*0258*/ 	.word	0x000000ff
        /*025c*/ 	.word	0x00000000
        /*0260*/ 	.short	0x0100
        /*0262*/ 	.byte	0x0e
	.zero		1


	//   ....[1]....
        /*0264*/ 	.word	0x00001050
        /*0268*/ 	.word	0x000000ff
        /*026c*/ 	.word	0x00005808
        /*0270*/ 	.short	0x0100
        /*0272*/ 	.byte	0x0c
	.zero		1


	//   ....[2]....
        /*0274*/ 	.word	0x000011a0
        /*0278*/ 	.word	0x000000ff
        /*027c*/ 	.word	0x00003000
        /*0280*/ 	.short	0x0100
        /*0282*/ 	.byte	0x0c
	.zero		1


	//   ....[3]....
        /*0284*/ 	.word	0x000012e0
        /*0288*/ 	.word	0x000000ff
        /*028c*/ 	.word	0x00003000
        /*0290*/ 	.short	0x010a
        /*0292*/ 	.byte	0x0c
	.zero		1


	//   ....[4]....
        /*0294*/ 	.word	0x000014a0
        /*0298*/ 	.word	0x000000ff
        /*029c*/ 	.word	0x00003000
        /*02a0*/ 	.short	0x0108
        /*02a2*/ 	.byte	0x0c
	.zero		1


	//   ....[5]....
        /*02a4*/ 	.word	0x00003990
        /*02a8*/ 	.word	0x000000ff
        /*02ac*/ 	.word	0x00005810
        /*02b0*/ 	.short	0x0100
        /*02b2*/ 	.byte	0x0c
	.zero		1


	//   ....[6]....
        /*02b4*/ 	.word	0x00003a80
        /*02b8*/ 	.word	0x000000ff
        /*02bc*/ 	.word	0x00005810
        /*02c0*/ 	.short	0x010a
        /*02c2*/ 	.byte	0x0c
	.zero		1


	//   ....[7]....
        /*02c4*/ 	.word	0x00003b60
        /*02c8*/ 	.word	0x000000ff
        /*02cc*/ 	.word	0x00005810
        /*02d0*/ 	.short	0x0108
        /*02d2*/ 	.byte	0x0c
	.zero		1


	//   ....[8]....
        /*02d4*/ 	.word	0x00004da0
        /*02d8*/ 	.word	0x000000ff
        /*02dc*/ 	.word	0x00000000
        /*02e0*/ 	.short	0x010a
        /*02e2*/ 	.byte	0x0e
	.zero		1


	//   ....[9]....
        /*02e4*/ 	.word	0x00005710
        /*02e8*/ 	.word	0x000000ff
        /*02ec*/ 	.word	0x00000000
        /*02f0*/ 	.short	0x010a
        /*02f2*/ 	.byte	0x0e
	.zero		1


	//   ....[10]....
        /*02f4*/ 	.word	0x000058b0
        /*02f8*/ 	.word	0x000000ff
        /*02fc*/ 	.word	0x00005800
        /*0300*/ 	.short	0x0108
        /*0302*/ 	.byte	0x0c
	.zero		1


	//   ....[11]....
        /*0304*/ 	.word	0x000059a0
        /*0308*/ 	.word	0x000000ff
        /*030c*/ 	.word	0x00005808
        /*0310*/ 	.short	0x0108
        /*0312*/ 	.byte	0x0c
	.zero		1


	//   ....[12]....
        /*0314*/ 	.word	0x00006500
        /*0318*/ 	.word	0x000000ff
        /*031c*/ 	.word	0x00003000
        /*0320*/ 	.short	0x010a
        /*0322*/ 	.byte	0x0c
	.zero		1


	//   ....[13]....
        /*0324*/ 	.word	0x00006530
        /*0328*/ 	.word	0x000000ff
        /*032c*/ 	.word	0x00005810
        /*0330*/ 	.short	0x010a
        /*0332*/ 	.byte	0x0c
	.zero		1


	//   ....[14]....
        /*0334*/ 	.word	0x00006560
        /*0338*/ 	.word	0x000000ff
        /*033c*/ 	.word	0x00000000
        /*0340*/ 	.short	0x010a
        /*0342*/ 	.byte	0x0e
	.zero		1


	//   ....[15]....
        /*0344*/ 	.word	0x00006590
        /*0348*/ 	.word	0x000000ff
        /*034c*/ 	.word	0x00000000
        /*0350*/ 	.short	0x010a
        /*0352*/ 	.byte	0x0e
	.zero		1


	//----- nvinfo : EIATTR_NUM_MBARRIERS
	.align		4
.L_79:
        /*0354*/ 	.byte	0x03, 0x38
        /*0356*/ 	.short	0xffff


	//----- nvinfo : EIATTR_EXIT_INSTR_OFFSETS
	.align		4
        /*0358*/ 	.byte	0x04, 0x1c
        /*035a*/ 	.short	(.L_81 - .L_80)


	//   ....[0]....
.L_80:
        /*035c*/ 	.word	0x000064f0


	//----- nvinfo : EIATTR_REQNTID
	.align		4
.L_81:
        /*0360*/ 	.byte	0x04, 0x10
        /*0362*/ 	.short	(.L_83 - .L_82)
.L_82:
        /*0364*/ 	.word	0x00000100
        /*0368*/ 	.word	0x00000001
        /*036c*/ 	.word	0x00000001


	//----- nvinfo : EIATTR_CRS_STACK_SIZE
	.align		4
.L_83:
        /*0370*/ 	.byte	0x04, 0x1e
        /*0372*/ 	.short	(.L_85 - .L_84)
.L_84:
        /*0374*/ 	.word	0x00000000


	//----- nvinfo : EIATTR_CBANK_PARAM_SIZE
	.align		4
.L_85:
        /*0378*/ 	.byte	0x03, 0x19
        /*037a*/ 	.short	0x0088


	//----- nvinfo : EIATTR_PARAM_CBANK
	.align		4
        /*037c*/ 	.byte	0x04, 0x0a
        /*037e*/ 	.short	(.L_87 - .L_86)
	.align		4
.L_86:
        /*0380*/ 	.word	index@(.nv.constant0.attn_fwd)
        /*0384*/ 	.short	0x0380
        /*0386*/ 	.short	0x0088


	//----- nvinfo : EIATTR_SW_WAR
	.align		4
.L_87:
        /*0388*/ 	.byte	0x04, 0x36
        /*038a*/ 	.short	(.L_89 - .L_88)
.L_88:
        /*038c*/ 	.word	0x00000008
.L_89:


//--------------------- .nv.compat                --------------------------
	.section	.nv.compat,"",@"SHT_CUDA_COMPAT_INFO"
	.align	4
        /*0000*/ 	.byte	0x02, 0x02, 0x02, 0x00, 0x02, 0x05, 0x05, 0x00, 0x02, 0x03, 0x00, 0x00, 0x02, 0x06, 0x01, 0x00


//--------------------- .nv.callgraph             --------------------------
	.section	.nv.callgraph,"",@"SHT_CUDA_CALLGRAPH"
	.align	4
	.sectionentsize	8
	.align		4
        /*0000*/ 	.word	0x00000000
	.align		4
        /*0004*/ 	.word	0xffffffff
	.align		4
        /*0008*/ 	.word	0x00000000
	.align		4
        /*000c*/ 	.word	0xfffffffe
	.align		4
        /*0010*/ 	.word	0x00000000
	.align		4
        /*0014*/ 	.word	0xfffffffd
	.align		4
        /*0018*/ 	.word	0x00000000
	.align		4
        /*001c*/ 	.word	0xfffffffc


//--------------------- .nv.constant4             --------------------------
	.section	.nv.constant4,"a",@progbits
	.align	8
	.align		8
.nv.constant4:
        /*0000*/ 	.dword	_$_str


//--------------------- .text.attn_fwd            --------------------------
	.section	.text.attn_fwd,"ax",@progbits
	.align	128
        .global         attn_fwd
        .type           attn_fwd,@function
        .size           attn_fwd,(.L_x_27 - attn_fwd)
        .other          attn_fwd,@"STO_CUDA_ENTRY STV_DEFAULT"
attn_fwd:
.text.attn_fwd:
[----:B------:R-:W0:Y:S01]  /*0000*/  LDC R1, c[0x0][0x37c] ;  /* 0x0000df00ff017b82 */ /* 0x000e220000000800 */
[----:B------:R-:W1:Y:S02]  /*0010*/  S2R R0, SR_TID.X ;  /* 0x0000000000007919 */ /* 0x000e640000002100 */
[----:B-1----:R-:W-:-:S04]  /*0020*/  ISETP.GE.U32.AND P0, PT, R0, 0x20, PT ;  /* 0x000000200000780c */ /* 0x002fc80003f06070 */
[----:B------:R-:W-:-:S09]  /*0030*/  P2R R2, PR, RZ, 0x1 ;  /* 0x00000001ff027803 */ /* 0x000fd20000000000 */
[----:B------:R-:W-:Y:S05]  /*0040*/  @P0 BRA `(.L_x_0) ;  /* 0x0000000000b80947 */ /* 0x000fea0003800000 */
[----:B------:R-:W1:Y:S01]  /*0050*/  S2UR UR6, SR_CgaCtaId ;  /* 0x00000000000679c3 */ /* 0x000e620000008800 */
[----:B------:R-:W-:Y:S01]  /*0060*/  NOP ;  /* 0x0000000000007918 */ /* 0x000fe20000000000 */
[----:B------:R-:W-:Y:S02]  /*0070*/  UMOV UR4, 0x40 ;  /* 0x0000004000047882 */ /* 0x000fe40000000000 */
[----:B-1----:R-:W-:-:S09]  /*0080*/  ULEA UR4, UR6, UR4, 0x18 ;  /* 0x0000000406047291 */ /* 0x002fd2000f8ec0ff */
[----:B------:R-:W1:Y:S01]  /*0090*/  LDS.U8 R2, [UR4] ;  /* 0x00000004ff027984 */ /* 0x000e620008000000 */
[----:B------:R-:W-:Y:S02]  /*00a0*/  UMOV UR4, 0x400 ;  /* 0x0000040000047882 */ /* 0x000fe40000000000 */
[----:B------:R-:W-:Y:S01]  /*00b0*/  ULEA UR4, UR6, UR4, 0x18 ;  /* 0x0000000406047291 */ /* 0x000fe2000f8ec0ff */
[----:B-1----:R-:W-:-:S13]  /*00c0*/  ISETP.NE.AND P0, PT, R2, RZ, PT ;  /* 0x000000ff0200720c */ /* 0x002fda0003f05270 */
[----:B------:R-:W-:Y:S05]  /*00d0*/  @P0 BRA `(.L_x_1) ;  /* 0x00000000007c0947 */ /* 0x000fea0003800000 */
[----:B------:R-:W-:-:S13]  /*00e0*/  ELECT P0, URZ, PT ;  /* 0x0000000000ff782f */ /* 0x000fda0003800000 */
[----:B------:R-:W-:Y:S05]  /*00f0*/  @!P0 BRA `(.L_x_2) ;  /* 0x0000000000848947 */ /* 0x000fea0003800000 */
[----:B------:R-:W-:Y:S01]  /*0100*/  UMOV UR5, 0x4 ;  /* 0x0000000400057882 */ /* 0x000fe20000000000 */
[----:B------:R-:W-:Y:S02]  /*0110*/  IMAD.MOV.U32 R5, RZ, RZ, 0x1 ;  /* 0x00000001ff057424 */ /* 0x000fe400078e00ff */
[----:B------:R-:W-:Y:S02]  /*0120*/  IMAD.MOV.U32 R3, RZ, RZ, 0xf ;  /* 0x0000000fff037424 */ /* 0x000fe400078e00ff */
[----:B------:R-:W-:Y:S04]  /*0130*/  DEPBAR.LE SB1, 0x36 ;  /* 0x00009d800000791a */ /* 0x000fe80000000000 */
[----:B------:R-:W1:Y:S02]  /*0140*/  UTCATOMSWS.FIND_AND_SET.ALIGN UP0, UR5, UR5 ;  /* 0x00000005000575e3 */ /* 0x000e640008000800 */
[----:B-1----:R-:W-:-:S04]  /*0150*/  PLOP3.LUT P0, PT, PT, PT, UP0, 0x80, 0x8 ;  /* 0x000000000008781c */ /* 0x002fc80003f0f008 */
[----:B------:R-:W-:-:S04]  /*0160*/  SEL R2, RZ, 0xffffffff, !P0 ;  /* 0xffffffffff027807 */ /* 0x000fc80004000000 */
[----:B------:R-:W-:Y:S01]  /*0170*/  ISETP.NE.AND P0, PT, R2, RZ, PT ;  /* 0x000000ff0200720c */ /* 0x000fe20003f05270 */
[----:B------:R-:W-:-:S12]  /*0180*/  IMAD.U32 R2, RZ, RZ, UR5 ;  /* 0x00000005ff027e24 */ /* 0x000fd8000f8e00ff */
[----:B------:R-:W-:Y:S05]  /*0190*/  @P0 BRA `(.L_x_3) ;  /* 0x0000000000240947 */ /* 0x000fea0003800000 */
.L_x_4:
[----:B------:R-:W-:Y:S05]  /*01a0*/  NANOSLEEP 0x64 ;  /* 0x000000640000795d */ /* 0x000fea0003800000 */
[----:B------:R-:W-:-:S05]  /*01b0*/  UMOV UR5, 0x4 ;  /* 0x0000000400057882 */ /* 0x000fca0000000000 */
[----:B------:R-:W-:Y:S04]  /*01c0*/  DEPBAR.LE SB1, 0x36 ;  /* 0x00009d800000791a */ /* 0x000fe80000000000 */
[----:B------:R-:W1:Y:S02]  /*01d0*/  UTCATOMSWS.FIND_AND_SET.ALIGN UP0, UR5, UR5 ;  /* 0x00000005000575e3 */ /* 0x000e640008000800 */
[----:B-1----:R-:W-:-:S04]  /*01e0*/  PLOP3.LUT P0, PT, PT, PT, UP0, 0x80, 0x8 ;  /* 0x000000000008781c */ /* 0x002fc80003f0f008 */
[----:B------:R-:W-:-:S04]  /*01f0*/  SEL R2, RZ, 0xffffffff, !P0 ;  /* 0xffffffffff027807 */ /* 0x000fc80004000000 */
[----:B------:R-:W-:Y:S01]  /*0200*/  ISETP.NE.AND P0, PT, R2, RZ, PT ;  /* 0x000000ff0200720c */ /* 0x000fe20003f05270 */
[----:B------:R-:W-:-:S12]  /*0210*/  IMAD.U32 R2, RZ, RZ, UR5 ;  /* 0x00000005ff027e24 */ /* 0x000fd8000f8e00ff */
[----:B------:R-:W-:Y:S05]  /*0220*/  @!P0 BRA `(.L_x_4) ;  /* 0xfffffffc00dc8947 */ /* 0x000fea000383ffff */
.L_x_3:
[C---:B------:R-:W-:Y:S01]  /*0230*/  VIADD R4, R2.reuse, 0x10 ;  /* 0x0000001002047836 */ /* 0x040fe20000000000 */
[----:B------:R-:W-:Y:S01]  /*0240*/  UMOV UR5, 0x50 ;  /* 0x0000005000057882 */ /* 0x000fe20000000000 */
[----:B------:R-:W-:Y:S01]  /*0250*/  SHF.L.U32 R3, R3, R2, RZ ;  /* 0x0000000203037219 */ /* 0x000fe200000006ff */
[----:B------:R-:W-:Y:S01]  /*0260*/  ULEA UR5, UR6, UR5, 0x18 ;  /* 0x0000000506057291 */ /* 0x000fe2000f8ec0ff */
[----:B------:R-:W-:Y:S01]  /*0270*/  IMAD.SHL.U32 R2, R2, 0x20, RZ ;  /* 0x0000002002027824 */ /* 0x000fe200078e00ff */
[----:B------:R-:W-:-:S04]  /*0280*/  SHF.L.U32 R4, R5, R4, RZ ;  /* 0x0000000405047219 */ /* 0x000fc800000006ff */
[----:B------:R-:W-:-:S05]  /*0290*/  LOP3.LUT R3, R4, R3, RZ, 0xfc, !PT ;  /* 0x0000000304037212 */ /* 0x000fca00078efcff */
[----:B------:R1:W-:Y:S04]  /*02a0*/  ATOMS.OR RZ, [UR5], R3 ;  /* 0x00000003ffff798c */ /* 0x0003e8000b000005 */
[----:B------:R1:W-:Y:S01]  /*02b0*/  STS [UR4], R2 ;  /* 0x00000002ff007988 */ /* 0x0003e20008000804 */
[----:B------:R-:W-:Y:S05]  /*02c0*/  BRA `(.L_x_2) ;  /* 0x0000000000107947 */ /* 0x000fea0003800000 */
.L_x_1:
[----:B------:R-:W-:-:S05]  /*02d0*/  IMAD.MOV.U32 R2, RZ, RZ, -0x1 ;  /* 0xffffffffff027424 */ /* 0x000fca00078e00ff */
[----:B------:R1:W-:Y:S02]  /*02e0*/  STS [UR4], R2 ;  /* 0x00000002ff007988 */ /* 0x0003e40008000804 */
[----:B-1----:R-:W-:-:S07]  /*02f0*/  MOV R2, 0x310 ;  /* 0x0000031000027802 */ /* 0x002fce0000000f00 */
[----:B0-----:R-:W-:Y:S05]  /*0300*/  CALL.REL.NOINC `($__internal_1_$__cuda_sm10x_tcgen05_guardrail_trap_phase_invalid_during_alloc) ;  /* 0x0000006000b87944 */ /* 0x001fea0003c00000 */
.L_x_2:
[----:B------:R-:W-:Y:S05]  /*0310*/  WARPSYNC.ALL ;  /* 0x0000000000007948 */ /* 0x000fea0003800000 */
[----:B------:R-:W-:Y:S01]  /*0320*/  NOP ;  /* 0x0000000000007918 */ /* 0x000fe20000000000 */
.L_x_0:
[----:B------:R-:W2:Y:S01]  /*0330*/  S2R R123, SR_CTAID.X ;  /* 0x00000000007b7919 */ /* 0x000ea20000002500 */
[----:B------:R-:W3:Y:S01]  /*0340*/  S2UR UR6, SR_CgaCtaId ;  /* 0x00000000000679c3 */ /* 0x000ee20000008800 */
[----:B------:R-:W4:Y:S01]  /*0350*/  LDCU.64 UR4, c[0x0][0x3b0] ;  /* 0x00007600ff0477ac */ /* 0x000f220008000a00 */
[----:B------:R-:W-:Y:S02]  /*0360*/  SHF.R.U32.HI R99, RZ, 0x6, R0 ;  /* 0x00000006ff637819 */ /* 0x000fe40000011600 */
[C---:B------:R-:W-:Y:S01]  /*0370*/  LEA.HI R101, R0.reuse, 0x1c, RZ, 0x1a ;  /* 0x0000001c00657811 */ /* 0x040fe200078fd0ff */
[----:B------:R-:W-:Y:S01]  /*0380*/  UMOV UR12, 0x400 ;  /* 0x00000400000c7882 */ /* 0x000fe20000000000 */
[----:B------:R-:W-:Y:S01]  /*0390*/  SGXT.U32 R99, R99, 0x2 ;  /* 0x000000026363781a */ /* 0x000fe20000000000 */
[----:B------:R-:W1:Y:S01]  /*03a0*/  LDCU.64 UR22, c[0x0][0x358] ;  /* 0x00006b00ff1677ac */ /* 0x000e620008000a00 */
[----:B------:R-:W4:Y:S01]  /*03b0*/  S2UR UR11, SR_CTAID.Y ;  /* 0x00000000000b79c3 */ /* 0x000f220000002600 */
[----:B------:R-:W-:-:S07]  /*03c0*/  LEA.HI R100, R0, 0xc, RZ, 0x1a ;  /* 0x0000000c00647811 */ /* 0x000fce00078fd0ff */
[----:B------:R-:W0:Y:S08]  /*03d0*/  LDC R15, c[0x0][0x3b8] ;  /* 0x0000ee00ff0f7b82 */ /* 0x000e300000000800 */
[----:B------:R-:W1:Y:S01]  /*03e0*/  LDC.64 R16, c[0x0][0x380] ;  /* 0x0000e000ff107b82 */ /* 0x000e620000000a00 */
[----:B---3--:R-:W-:-:S07]  /*03f0*/  ULEA UR12, UR6, UR12, 0x18 ;  /* 0x0000000c060c7291 */ /* 0x008fce000f8ec0ff */
[----:B------:R-:W-:Y:S01]  /*0400*/  BAR.SYNC.DEFER_BLOCKING 0x0 ;  /* 0x0000000000007b1d */ /* 0x000fe20000010000 */
[----:B--2---:R-:W-:Y:S01]  /*0410*/  IMAD.SHL.U32 R123, R123, 0x40, RZ ;  /* 0x000000407b7b7824 */ /* 0x004fe200078e00ff */
[----:B----4-:R-:W-:-:S06]  /*0420*/  UIMAD UR4, UR11, UR4, URZ ;  /* 0x000000040b0472a4 */ /* 0x010fcc000f8e02ff */
[----:B------:R-:W2:Y:S01]  /*0430*/  LDC.64 R102, c[0x0][0x3c0] ;  /* 0x0000f000ff667b82 */ /* 0x000ea20000000a00 */
[----:B------:R-:W-:Y:S01]  /*0440*/  LOP3.LUT R98, R123, 0x3f, R0, 0xf8, !PT ;  /* 0x0000003f7b627812 */ /* 0x000fe200078ef800 */
[----:B0-----:R-:W-:-:S06]  /*0450*/  IMAD R4, R99, R15, RZ ;  /* 0x0000000f63047224 */ /* 0x001fcc00078e02ff */
[----:B------:R-:W0:Y:S01]  /*0460*/  LDC.64 R30, c[0x0][0x388] ;  /* 0x0000e200ff1e7b82 */ /* 0x000e220000000a00 */
[----:B-1----:R-:W-:Y:S01]  /*0470*/  IMAD R3, R98, UR5, RZ ;  /* 0x0000000562037c24 */ /* 0x002fe2000f8e02ff */
[----:B------:R-:W-:Y:S01]  /*0480*/  USHF.R.S32.HI UR5, URZ, 0x1f, UR4 ;  /* 0x0000001fff057899 */ /* 0x000fe20008011404 */
[----:B------:R-:W-:-:S03]  /*0490*/  IMAD R5, R15, 0x4, R4 ;  /* 0x000000040f057824 */ /* 0x000fc600078e0204 */
[----:B------:R-:W-:Y:S01]  /*04a0*/  SHF.R.S32.HI R2, RZ, 0x1f, R3 ;  /* 0x0000001fff027819 */ /* 0x000fe20000011403 */
[----:B------:R-:W-:Y:S01]  /*04b0*/  IMAD R8, R15, 0x4, R5 ;  /* 0x000000040f087824 */ /* 0x000fe200078e0205 */
[----:B------:R-:W-:Y:S01]  /*04c0*/  IADD3 R16, P0, P1, R3, UR4, R16 ;  /* 0x0000000403107c10 */ /* 0x000fe2000f91e010 */
[----:B------:R-:W1:Y:S01]  /*04d0*/  LDS R20, [UR12] ;  /* 0x0000000cff147984 */ /* 0x000e620008000800 */
[----:B------:R-:W-:Y:S01]  /*04e0*/  IMAD R10, R101, R15, RZ ;  /* 0x0000000f650a7224 */ /* 0x000fe200078e02ff */
[----:B------:R-:W3:Y:S01]  /*04f0*/  LDCU UR4, c[0x0][0x3c8] ;  /* 0x00007900ff0477ac */ /* 0x000ee20008000800 */
[----:B------:R-:W-:Y:S01]  /*0500*/  IADD3.X R18, PT, PT, R2, UR5, R17, P0, P1 ;  /* 0x0000000502127c10 */ /* 0x000fe200087e2411 */
[----:B------:R-:W-:Y:S01]  /*0510*/  BAR.SYNC.DEFER_BLOCKING 0x0 ;  /* 0x0000000000007b1d */ /* 0x000fe20000010000 */
[-C--:B------:R-:W-:Y:S01]  /*0520*/  IADD3 R2, P0, PT, R4, R16.reuse, RZ ;  /* 0x0000001004027210 */ /* 0x080fe20007f1e0ff */
[----:B------:R-:W-:Y:S01]  /*0530*/  IMAD R11, R15, 0x8, R8 ;  /* 0x000000080f0b7824 */ /* 0x000fe200078e0208 */
[----:B------:R-:W-:-:S02]  /*0540*/  IADD3 R6, P1, PT, R8, R16, RZ ;  /* 0x0000001008067210 */ /* 0x000fc40007f3e0ff */
[----:B------:R-:W-:Y:S02]  /*0550*/  LEA.HI.X.SX32 R3, R4, R18, 0x1, P0 ;  /* 0x0000001204037211 */ /* 0x000fe400000f0eff */
[----:B------:R-:W-:Y:S01]  /*0560*/  IADD3 R4, P0, PT, R5, R16, RZ ;  /* 0x0000001005047210 */ /* 0x000fe20007f1e0ff */
[----:B------:R-:W-:-:S03]  /*0570*/  IMAD R14, R15, 0x4, R11 ;  /* 0x000000040f0e7824 */ /* 0x000fc600078e020b */
[----:B------:R-:W-:Y:S02]  /*0580*/  LEA.HI.X.SX32 R5, R5, R18, 0x1, P0 ;  /* 0x0000001205057211 */ /* 0x000fe400000f0eff */
[----:B------:R-:W-:Y:S01]  /*0590*/  IADD3 R12, P0, PT, R10, R16, RZ ;  /* 0x000000100a0c7210 */ /* 0x000fe20007f1e0ff */
[----:B------:R-:W-:Y:S01]  /*05a0*/  IMAD R9, R100, R15, RZ ;  /* 0x0000000f64097224 */ /* 0x000fe200078e02ff */
[-C--:B------:R-:W-:Y:S01]  /*05b0*/  LEA.HI.X.SX32 R7, R8, R18.reuse, 0x1, P1 ;  /* 0x0000001208077211 */ /* 0x080fe200008f0eff */
[----:B------:R-:W-:Y:S01]  /*05c0*/  IMAD R15, R15, 0x4, R14 ;  /* 0x000000040f0f7824 */ /* 0x000fe200078e020e */
[----:B------:R-:W-:Y:S02]  /*05d0*/  LEA.HI.X.SX32 R13, R10, R18, 0x1, P0 ;  /* 0x000000120a0d7211 */ /* 0x000fe400000f0eff */
[----:B------:R-:W-:Y:S01]  /*05e0*/  IADD3 R8, P1, PT, R9, R16, RZ ;  /* 0x0000001009087210 */ /* 0x000fe20007f3e0ff */
[----:B------:R4:W5:Y:S01]  /*05f0*/  LDG.E.U8 R17, desc[UR22][R2.64] ;  /* 0x0000001602117981 */ /* 0x000962000c1e1100 */
[----:B------:R-:W-:-:S03]  /*0600*/  LOP3.LUT R66, R0, 0x1f, RZ, 0xc0, !PT ;  /* 0x0000001f00427812 */ /* 0x000fc600078ec0ff */
[----:B------:R2:W5:Y:S04]  /*0610*/  LDG.E.U8 R19, desc[UR22][R4.64] ;  /* 0x0000001604137981 */ /* 0x000568000c1e1100 */
[----:B------:R0:W5:Y:S01]  /*0620*/  LDG.E.U8 R21, desc[UR22][R6.64] ;  /* 0x0000001606157981 */ /* 0x000162000c1e1100 */
[----:B------:R-:W-:Y:S02]  /*0630*/  LEA.HI.X.SX32 R9, R9, R18, 0x1, P1 ;  /* 0x0000001209097211 */ /* 0x000fe400008f0eff */
[C---:B----4-:R-:W-:Y:S01]  /*0640*/  IADD3 R2, P0, PT, R11.reuse, R16, RZ ;  /* 0x000000100b027210 */ /* 0x050fe20007f1e0ff */
[----:B------:R-:W5:Y:S01]  /*0650*/  LDG.E.U8 R13, desc[UR22][R12.64] ;  /* 0x000000160c0d7981 */ /* 0x000f62000c1e1100 */
[----:B--2---:R-:W-:Y:S02]  /*0660*/  SHF.R.U32.HI R4, RZ, 0x5, R0 ;  /* 0x00000005ff047819 */ /* 0x004fe40000011600 */
[----:B------:R-:W-:Y:S01]  /*0670*/  LEA.HI.X.SX32 R3, R11, R18, 0x1, P0 ;  /* 0x000000120b037211 */ /* 0x000fe200000f0eff */
[----:B------:R-:W-:Y:S01]  /*0680*/  IMAD R5, R102, UR11, RZ ;  /* 0x0000000b66057c24 */ /* 0x000fe2000f8e02ff */
[-C--:B0-----:R-:W-:Y:S01]  /*0690*/  IADD3 R6, P0, PT, R15, R16.reuse, RZ ;  /* 0x000000100f067210 */ /* 0x081fe20007f1e0ff */
[----:B------:R-:W5:Y:S01]  /*06a0*/  LDG.E.U8 R23, desc[UR22][R8.64] ;  /* 0x0000001608177981 */ /* 0x000f62000c1e1100 */
[----:B------:R-:W-:Y:S01]  /*06b0*/  R2UR UR20, R4 ;  /* 0x00000000041472ca */ /* 0x000fe200000e0000 */
[----:B---3--:R-:W-:Y:S01]  /*06c0*/  IMAD R4, R66, UR4, RZ ;  /* 0x0000000442047c24 */ /* 0x008fe2000f8e02ff */
[----:B------:R-:W-:-:S02]  /*06d0*/  IADD3 R10, P1, PT, R14, R16, RZ ;  /* 0x000000100e0a7210 */ /* 0x000fc40007f3e0ff */
[-C--:B------:R-:W-:Y:S02]  /*06e0*/  LEA.HI.X.SX32 R7, R15, R18.reuse, 0x1, P0 ;  /* 0x000000120f077211 */ /* 0x080fe400000f0eff */
[----:B------:R0:W5:Y:S01]  /*06f0*/  LDG.E.U8 R15, desc[UR22][R2.64] ;  /* 0x00000016020f7981 */ /* 0x000162000c1e1100 */
[----:B------:R-:W-:Y:S02]  /*0700*/  LEA.HI.X.SX32 R11, R14, R18, 0x1, P1 ;  /* 0x000000120e0b7211 */ /* 0x000fe400008f0eff */
[----:B------:R-:W-:Y:S01]  /*0710*/  IADD3 R29, P0, P1, R4, R30, R5 ;  /* 0x0000001e041d7210 */ /* 0x000fe2000791e005 */
[----:B------:R2:W5:Y:S03]  /*0720*/  LDG.E.U8 R25, desc[UR22][R6.64] ;  /* 0x0000001606197981 */ /* 0x000566000c1e1100 */
[----:B------:R-:W-:Y:S01]  /*0730*/  UIADD3 UR5, UPT, UPT, UR20, 0x38, URZ ;  /* 0x0000003814057890 */ /* 0x000fe2000fffe0ff */
[----:B------:R3:W5:Y:S01]  /*0740*/  LDG.E.U8 R11, desc[UR22][R10.64] ;  /* 0x000000160a0b7981 */ /* 0x000762000c1e1100 */
[----:B0-----:R-:W-:-:S02]  /*0750*/  SHF.R.U32.HI R2, RZ, 0x5, R0 ;  /* 0x00000005ff027819 */ /* 0x001fc40000011600 */
[----:B------:R-:W-:Y:S02]  /*0760*/  SHF.R.S32.HI R3, RZ, 0x1f, R4 ;  /* 0x0000001fff037819 */ /* 0x000fe40000011404 */
[----:B------:R-:W-:Y:S02]  /*0770*/  SHF.R.S32.HI R4, RZ, 0x1f, R5 ;  /* 0x0000001fff047819 */ /* 0x000fe40000011405 */
[----:B------:R-:W-:Y:S02]  /*0780*/  SGXT.U32 R2, R2, 0x3 ;  /* 0x000000030202781a */ /* 0x000fe40000000000 */
[----:B------:R-:W-:Y:S02]  /*0790*/  SHF.R.S32.HI R5, RZ, 0x7, R0 ;  /* 0x00000007ff057819 */ /* 0x000fe40000011400 */
[----:B------:R-:W-:Y:S01]  /*07a0*/  IADD3.X R31, PT, PT, R3, R31, R4, P0, P1 ;  /* 0x0000001f031f7210 */ /* 0x000fe200007e2404 */
[----:B------:R-:W-:Y:S01]  /*07b0*/  IMAD R4, R2, R103, RZ ;  /* 0x0000006702047224 */ /* 0x000fe200078e02ff */
[----:B------:R-:W-:-:S03]  /*07c0*/  SGXT R2, R5, 0x1 ;  /* 0x000000010502781a */ /* 0x000fc60000000200 */
[----:B--2---:R-:W-:Y:S01]  /*07d0*/  IMAD R6, R103, 0x8, R4 ;  /* 0x0000000867067824 */ /* 0x004fe200078e0204 */
[----:B------:R-:W-:-:S03]  /*07e0*/  LOP3.LUT R27, R2, 0x90, RZ, 0xc0, !PT ;  /* 0x00000090021b7812 */ /* 0x000fc600078ec0ff */
[----:B------:R-:W-:Y:S01]  /*07f0*/  IMAD R2, R103, 0x8, R6 ;  /* 0x0000000867027824 */ /* 0x000fe200078e0206 */
[----:B------:R-:W-:-:S03]  /*0800*/  IADD3 R64, P1, PT, R4, R29, RZ ;  /* 0x0000001d04407210 */ /* 0x000fc60007f3e0ff */
[----:B------:R-:W-:Y:S01]  /*0810*/  IMAD R8, R103, 0x10, R2 ;  /* 0x0000001067087824 */ /* 0x000fe200078e0202 */
[----:B------:R-:W-:-:S03]  /*0820*/  LEA.HI.X.SX32 R65, R4, R31, 0x1, P1 ;  /* 0x0000001f04417211 */ /* 0x000fc600008f0eff */
[C---:B------:R-:W-:Y:S01]  /*0830*/  IMAD R4, R103.reuse, 0x8, R8 ;  /* 0x0000000867047824 */ /* 0x040fe200078e0208 */
[----:B------:R-:W-:Y:S01]  /*0840*/  UIADD3 UR4, UPT, UPT, UR20, 0x18, URZ ;  /* 0x0000001814047890 */ /* 0x000fe2000fffe0ff */
[C---:B------:R-:W-:Y:S01]  /*0850*/  IADD3 R62, P1, PT, R6.reuse, R29, RZ ;  /* 0x0000001d063e7210 */ /* 0x040fe20007f3e0ff */
[C---:B------:R-:W-:Y:S02]  /*0860*/  IMAD R5, R103.reuse, UR5, RZ ;  /* 0x0000000567057c24 */ /* 0x040fe4000f8e02ff */
[C---:B---3--:R-:W-:Y:S01]  /*0870*/  IMAD R10, R103.reuse, 0x8, R4 ;  /* 0x00000008670a7824 */ /* 0x048fe200078e0204 */
[----:B------:R-:W-:Y:S01]  /*0880*/  LEA.HI.X.SX32 R63, R6, R31, 0x1, P1 ;  /* 0x0000001f063f7211 */ /* 0x000fe200008f0eff */
[C---:B------:R-:W-:Y:S02]  /*0890*/  IMAD R3, R103.reuse, UR4, RZ ;  /* 0x0000000467037c24 */ /* 0x040fe4000f8e02ff */
[----:B------:R-:W-:Y:S01]  /*08a0*/  IMAD R6, R103, 0x10, R10 ;  /* 0x0000001067067824 */ /* 0x000fe200078e020a */
[----:B------:R-:W-:-:S03]  /*08b0*/  IADD3 R58, P3, PT, R5, R29, RZ ;  /* 0x0000001d053a7210 */ /* 0x000fc60007f7e0ff */
[----:B------:R-:W-:Y:S01]  /*08c0*/  IMAD R12, R103, 0x8, R6 ;  /* 0x00000008670c7824 */ /* 0x000fe200078e0206 */
[----:B------:R-:W-:Y:S02]  /*08d0*/  IADD3 R60, P2, PT, R3, R29, RZ ;  /* 0x0000001d033c7210 */ /* 0x000fe40007f5e0ff */
[----:B------:R-:W-:Y:S01]  /*08e0*/  LEA.HI.X.SX32 R59, R5, R31, 0x1, P3 ;  /* 0x0000001f053b7211 */ /* 0x000fe200018f0eff */
[----:B------:R-:W-:Y:S01]  /*08f0*/  IMAD R14, R103, 0x8, R12 ;  /* 0x00000008670e7824 */ /* 0x000fe200078e020c */
[----:B------:R-:W-:Y:S01]  /*0900*/  IADD3 R48, P3, PT, R4, R29, RZ ;  /* 0x0000001d04307210 */ /* 0x000fe20007f7e0ff */
[----:B------:R-:W-:Y:S01]  /*0910*/  UIADD3 UR7, UPT, UPT, UR20, 0x58, URZ ;  /* 0x0000005814077890 */ /* 0x000fe2000fffe0ff */
[----:B------:R-:W-:Y:S02]  /*0920*/  LEA.HI.X.SX32 R61, R3, R31, 0x1, P2 ;  /* 0x0000001f033d7211 */ /* 0x000fe400010f0eff */
[----:B------:R-:W-:Y:S02]  /*0930*/  IADD3 R50, P2, PT, R8, R29, RZ ;  /* 0x0000001d08327210 */ /* 0x000fe40007f5e0ff */
[----:B------:R-:W-:Y:S01]  /*0940*/  LEA.HI.X.SX32 R49, R4, R31, 0x1, P3 ;  /* 0x0000001f04317211 */ /* 0x000fe200018f0eff */
[C---:B------:R-:W-:Y:S01]  /*0950*/  IMAD R4, R103.reuse, 0x10, R14 ;  /* 0x0000001067047824 */ /* 0x040fe200078e020e */
[----:B------:R-:W-:Y:S01]  /*0960*/  UIADD3 UR8, UPT, UPT, UR20, 0x78, URZ ;  /* 0x0000007814087890 */ /* 0x000fe2000fffe0ff */
[----:B------:R-:W-:Y:S01]  /*0970*/  ISETP.GE.U32.AND P6, PT, R0, 0x20, PT ;  /* 0x000000200000780c */ /* 0x000fe20003fc6070 */
[----:B------:R-:W-:Y:S01]  /*0980*/  IMAD R7, R103, UR7, RZ ;  /* 0x0000000767077c24 */ /* 0x000fe2000f8e02ff */
[----:B------:R-:W-:-:S02]  /*0990*/  IADD3 R52, P1, PT, R2, R29, RZ ;  /* 0x0000001d02347210 */ /* 0x000fc40007f3e0ff */
[-C--:B------:R-:W-:Y:S01]  /*09a0*/  LEA.HI.X.SX32 R51, R8, R31.reuse, 0x1, P2 ;  /* 0x0000001f08337211 */ /* 0x080fe200010f0eff */
[C---:B------:R-:W-:Y:S01]  /*09b0*/  IMAD R8, R103.reuse, 0x8, R4 ;  /* 0x0000000867087824 */ /* 0x040fe200078e0204 */
[----:B------:R-:W-:Y:S01]  /*09c0*/  LEA.HI.X.SX32 R53, R2, R31, 0x1, P1 ;  /* 0x0000001f02357211 */ /* 0x000fe200008f0eff */
[----:B------:R-:W-:Y:S01]  /*09d0*/  IMAD R9, R103, UR8, RZ ;  /* 0x0000000867097c24 */ /* 0x000fe2000f8e02ff */
[-C--:B------:R-:W-:Y:S01]  /*09e0*/  IADD3 R56, P4, PT, R7, R29.reuse, RZ ;  /* 0x0000001d07387210 */ /* 0x080fe20007f9e0ff */
[----:B------:R-:W-:Y:S01]  /*09f0*/  IMAD R3, R103, 0x8, R8 ;  /* 0x0000000867037824 */ /* 0x000fe200078e0208 */
[-C--:B------:R-:W-:Y:S02]  /*0a00*/  IADD3 R46, P1, PT, R10, R29.reuse, RZ ;  /* 0x0000001d0a2e7210 */ /* 0x080fe40007f3e0ff */
[-C--:B------:R-:W-:Y:S02]  /*0a10*/  IADD3 R44, P2, PT, R6, R29.reuse, RZ ;  /* 0x0000001d062c7210 */ /* 0x080fe40007f5e0ff */
[----:B------:R-:W-:-:S02]  /*0a20*/  IADD3 R42, P3, PT, R12, R29, RZ ;  /* 0x0000001d0c2a7210 */ /* 0x000fc40007f7e0ff */
[-C--:B------:R-:W-:Y:S02]  /*0a30*/  LEA.HI.X.SX32 R57, R7, R31.reuse, 0x1, P4 ;  /* 0x0000001f07397211 */ /* 0x080fe400020f0eff */
[-C--:B------:R-:W-:Y:S02]  /*0a40*/  LEA.HI.X.SX32 R47, R10, R31.reuse, 0x1, P1 ;  /* 0x0000001f0a2f7211 */ /* 0x080fe400008f0eff */
[-C--:B------:R-:W-:Y:S02]  /*0a50*/  LEA.HI.X.SX32 R45, R6, R31.reuse, 0x1, P2 ;  /* 0x0000001f062d7211 */ /* 0x080fe400010f0eff */
[----:B------:R-:W-:Y:S02]  /*0a60*/  LEA.HI.X.SX32 R43, R12, R31, 0x1, P3 ;  /* 0x0000001f0c2b7211 */ /* 0x000fe400018f0eff */
[-C--:B------:R-:W-:Y:S02]  /*0a70*/  IADD3 R54, P5, PT, R9, R29.reuse, RZ ;  /* 0x0000001d09367210 */ /* 0x080fe40007fbe0ff */
[----:B------:R-:W-:-:S02]  /*0a80*/  IADD3 R40, P1, PT, R14, R29, RZ ;  /* 0x0000001d0e287210 */ /* 0x000fc40007f3e0ff */
[-C--:B------:R-:W-:Y:S02]  /*0a90*/  IADD3 R38, P2, PT, R4, R29.reuse, RZ ;  /* 0x0000001d04267210 */ /* 0x080fe40007f5e0ff */
[-C--:B------:R-:W-:Y:S02]  /*0aa0*/  IADD3 R36, P3, PT, R8, R29.reuse, RZ ;  /* 0x0000001d08247210 */ /* 0x080fe40007f7e0ff */
[----:B------:R-:W-:Y:S02]  /*0ab0*/  IADD3 R2, P4, PT, R3, R29, RZ ;  /* 0x0000001d03027210 */ /* 0x000fe40007f9e0ff */
[----:B-1----:R-:W-:Y:S02]  /*0ac0*/  R2UR UR10, R20 ;  /* 0x00000000140a72ca */ /* 0x002fe400000e0000 */
[----:B------:R-:W-:Y:S02]  /*0ad0*/  LOP3.LUT P0, RZ, R0, 0xff, RZ, 0xc0, !PT ;  /* 0x000000ff00ff7812 */ /* 0x000fe4000780c0ff */
[----:B------:R-:W-:-:S02]  /*0ae0*/  LEA.HI.X.SX32 R55, R9, R31, 0x1, P5 ;  /* 0x0000001f09377211 */ /* 0x000fc400028f0eff */
[-C--:B------:R-:W-:Y:S02]  /*0af0*/  LEA.HI.X.SX32 R41, R14, R31.reuse, 0x1, P1 ;  /* 0x0000001f0e297211 */ /* 0x080fe400008f0eff */
[-C--:B------:R-:W-:Y:S02]  /*0b00*/  LEA.HI.X.SX32 R39, R4, R31.reuse, 0x1, P2 ;  /* 0x0000001f04277211 */ /* 0x080fe400010f0eff */
[-C--:B------:R-:W-:Y:S02]  /*0b10*/  LEA.HI.X.SX32 R37, R8, R31.reuse, 0x1, P3 ;  /* 0x0000001f08257211 */ /* 0x080fe400018f0eff */
[----:B------:R-:W-:Y:S02]  /*0b20*/  LEA.HI.X.SX32 R3, R3, R31, 0x1, P4 ;  /* 0x0000001f03037211 */ /* 0x000fe400020f0eff */
[----:B------:R-:W-:Y:S01]  /*0b30*/  LOP3.LUT R104, R27, 0x7f, R0, 0x78, !PT ;  /* 0x0000007f1b687812 */ /* 0x000fe200078e7800 */
[----:B------:R-:W-:Y:S06]  /*0b40*/  @P6 BRA `(.L_x_5) ;  /* 0x0000000000186947 */ /* 0x000fec0003800000 */
[----:B------:R-:W-:Y:S01]  /*0b50*/  ELECT P1, URZ, PT ;  /* 0x0000000000ff782f */ /* 0x000fe20003820000 */
[----:B------:R-:W-:Y:S01]  /*0b60*/  IMAD.MOV.U32 R4, RZ, RZ, 0x1 ;  /* 0x00000001ff047424 */ /* 0x000fe200078e00ff */
[----:B------:R-:W-:Y:S01]  /*0b70*/  UMOV UR4, 0x40 ;  /* 0x0000004000047882 */ /* 0x000fe20000000000 */
[----:B------:R-:W-:Y:S01]  /*0b80*/  UVIRTCOUNT.DEALLOC.SMPOOL 0x80 ;  /* 0x000000800000784c */ /* 0x000fe20000000000 */
[----:B------:R-:W-:-:S09]  /*0b90*/  ULEA UR4, UR6, UR4, 0x18 ;  /* 0x0000000406047291 */ /* 0x000fd2000f8ec0ff */
[----:B------:R0:W-:Y:S03]  /*0ba0*/  @P1 STS.U8 [UR4], R4 ;  /* 0x00000004ff001988 */ /* 0x0001e60008000004 */
.L_x_5:
[----:B------:R-:W-:Y:S01]  /*0bb0*/  USHF.L.U32 UR4, UR20, 0x15, URZ ;  /* 0x0000001514047899 */ /* 0x000fe200080006ff */
[----:B------:R-:W-:Y:S01]  /*0bc0*/  LOP3.LUT R106, R104, 0x20, RZ, 0x3c, !PT ;  /* 0x00000020686a7812 */ /* 0x000fe200078e3cff */
[----:B------:R-:W-:Y:S01]  /*0bd0*/  ULOP3.LUT UR15, UR20, 0x4, URZ, 0xc0, !UPT ;  /* 0x00000004140f7892 */ /* 0x000fe2000f8ec0ff */
[----:B-----5:R-:W-:Y:S01]  /*0be0*/  STS.U8 [R104+UR12+0x5000], R17 ;  /* 0x0050001168007988 */ /* 0x020fe2000800000c */
[----:B------:R-:W-:Y:S01]  /*0bf0*/  ULOP3.LUT UR6, UR4, 0x600000, URZ, 0xc0, !UPT ;  /* 0x0060000004067892 */ /* 0x000fe2000f8ec0ff */
[----:B------:R-:W-:Y:S01]  /*0c00*/  VIADD R105, R123, 0x40 ;  /* 0x000000407b697836 */ /* 0x000fe20000000000 */
[----:B------:R-:W-:Y:S01]  /*0c10*/  VOTEU.ALL UP0, P0 ;  /* 0x0000000000ff7886 */ /* 0x000fe20000000000 */
[----:B------:R-:W-:Y:S01]  /*0c20*/  STS.U8 [R104+UR12+0x5200], R21 ;  /* 0x0052001568007988 */ /* 0x000fe2000800000c */
[----:B------:R-:W-:Y:S01]  /*0c30*/  UIADD3 UR13, UPT, UPT, UR10, UR6, URZ ;  /* 0x000000060a0d7290 */ /* 0x000fe2000fffe0ff */
[----:B------:R-:W-:Y:S01]  /*0c40*/  PRMT R5, RZ, 0x7610, R5 ;  /* 0x00007610ff057816 */ /* 0x000fe20000000005 */
[----:B------:R-:W-:Y:S01]  /*0c50*/  UMOV UR5, 0x1 ;  /* 0x0000000100057882 */ /* 0x000fe20000000000 */
[----:B------:R-:W-:Y:S01]  /*0c60*/  STS.U8 [R104+UR12+0x5400], R15 ;  /* 0x0054000f68007988 */ /* 0x000fe2000800000c */
[----:B------:R-:W-:-:S02]  /*0c70*/  ULEA UR13, UR15, UR13, 0x2 ;  /* 0x0000000d0f0d7291 */ /* 0x000fc4000f8e10ff */
[----:B------:R-:W-:-:S04]  /*0c80*/  @!UP0 UIADD3 UR8, UPT, UPT, -UR5, 0x100000, URZ ;  /* 0x0010000005088890 */ /* 0x000fc8000fffe1ff */
[----:B------:R-:W-:Y:S02]  /*0c90*/  @!UP0 USHF.L.U32 UR9, UR8, 0xb, URZ ;  /* 0x0000000b08098899 */ /* 0x000fe400080006ff */
[----:B------:R-:W-:Y:S02]  /*0ca0*/  @!UP0 USHF.L.U32 UR8, UR8, 0x1, URZ ;  /* 0x0000000108088899 */ /* 0x000fe400080006ff */
[----:B------:R-:W-:Y:S02]  /*0cb0*/  UIADD3 UR14, UPT, UPT, UR12, 0x5800, URZ ;  /* 0x000058000c0e7890 */ /* 0x000fe4000fffe0ff */
[----:B------:R-:W-:Y:S01]  /*0cc0*/  STS.U8 [R104+UR12+0x5600], R25 ;  /* 0x0056001968007988 */ /* 0x000fe2000800000c */
[----:B------:R-:W-:Y:S01]  /*0cd0*/  VOTEU.ALL UP1, P0 ;  /* 0x0000000000ff7886 */ /* 0x000fe20000020000 */
[----:B------:R-:W-:Y:S02]  /*0ce0*/  ISETP.GT.AND P1, PT, R105, RZ, PT ;  /* 0x000000ff6900720c */ /* 0x000fe40003f24270 */
[----:B------:R-:W-:Y:S01]  /*0cf0*/  STS.U8 [R106+UR12+0x5100], R19 ;  /* 0x005100136a007988 */ /* 0x000fe2000800000c */
[----:B------:R-:W-:-:S03]  /*0d00*/  PRMT R7, RZ, 0x7610, R7 ;  /* 0x00007610ff077816 */ /* 0x000fc60000000007 */
[----:B------:R-:W-:Y:S04]  /*0d10*/  STS.U8 [R106+UR12+0x5300], R23 ;  /* 0x005300176a007988 */ /* 0x000fe8000800000c */
[----:B------:R1:W-:Y:S04]  /*0d20*/  STS.U8 [R106+UR12+0x5500], R11 ;  /* 0x0055000b6a007988 */ /* 0x0003e8000800000c */
[----:B------:R2:W-:Y:S01]  /*0d30*/  STS.U8 [R106+UR12+0x5700], R13 ;  /* 0x0057000d6a007988 */ /* 0x0005e2000800000c */
[----:B------:R-:W-:Y:S01]  /*0d40*/  STTM.16dp32bit_t0_t15.x8 tmem[UR13], RZ ;  /* 0x000000ff000079ed */ /* 0x000fe2000898000d */
[----:B------:R-:W-:Y:S01]  /*0d50*/  STTM.16dp32bit_t16_t31.x8 tmem[UR13+0x8], RZ ;  /* 0x000008ff000079ed */ /* 0x000fe200089a000d */
[----:B------:R-:W3:Y:S02]  /*0d60*/  FENCE.VIEW.ASYNC.T ;  /* 0x00000000000073c6 */ /* 0x000ee40000000200 */
[----:B---3--:R-:W-:Y:S01]  /*0d70*/  BAR.SYNC.DEFER_BLOCKING 0x0 ;  /* 0x0000000000007b1d */ /* 0x008fe20000010000 */
[----:B------:R-:W-:-:S02]  /*0d80*/  PRMT R9, RZ, 0x7610, R9 ;  /* 0x00007610ff097816 */ /* 0x000fc40000000009 */
[----:B-1----:R-:W-:Y:S02]  /*0d90*/  PRMT R11, RZ, 0x7610, R11 ;  /* 0x00007610ff0b7816 */ /* 0x002fe4000000000b */
[----:B--2---:R-:W-:Y:S01]  /*0da0*/  PRMT R13, RZ, 0x7610, R13 ;  /* 0x00007610ff0d7816 */ /* 0x004fe2000000000d */
[----:B------:R-:W1:Y:S02]  /*0db0*/  FENCE.VIEW.ASYNC.S ;  /* 0x00000000000073c6 */ /* 0x000e640000000000 */
[----:B-1----:R1:W2:Y:S02]  /*0dc0*/  @!UP1 SYNCS.EXCH.64 URZ, [UR14], UR8 ;  /* 0x000000080eff95b2 */ /* 0x0022a40008000100 */
[----:B--2---:R-:W-:Y:S01]  /*0dd0*/  BAR.SYNC.DEFER_BLOCKING 0x0 ;  /* 0x0000000000007b1d */ /* 0x004fe20000010000 */
[----:B------:R-:W-:Y:S02]  /*0de0*/  PRMT R15, RZ, 0x7610, R15 ;  /* 0x00007610ff0f7816 */ /* 0x000fe4000000000f */
[----:B------:R-:W-:-:S02]  /*0df0*/  PRMT R17, RZ, 0x7610, R17 ;  /* 0x00007610ff117816 */ /* 0x000fc40000000011 */
[----:B------:R-:W-:Y:S02]  /*0e00*/  PRMT R19, RZ, 0x7610, R19 ;  /* 0x00007610ff137816 */ /* 0x000fe40000000013 */
[----:B------:R-:W-:Y:S02]  /*0e10*/  PRMT R21, RZ, 0x7610, R21 ;  /* 0x00007610ff157816 */ /* 0x000fe40000000015 */
[----:B------:R-:W-:Y:S02]  /*0e20*/  PRMT R23, RZ, 0x7610, R23 ;  /* 0x00007610ff177816 */ /* 0x000fe40000000017 */
[----:B------:R-:W-:Y:S02]  /*0e30*/  PRMT R25, RZ, 0x7610, R25 ;  /* 0x00007610ff197816 */ /* 0x000fe40000000019 */
[----:B------:R-:W-:Y:S02]  /*0e40*/  PRMT R27, RZ, 0x7610, R27 ;  /* 0x00007610ff1b7816 */ /* 0x000fe4000000001b */
[----:B------:R-:W-:-:S02]  /*0e50*/  PRMT R29, RZ, 0x7610, R29 ;  /* 0x00007610ff1d7816 */ /* 0x000fc4000000001d */
[----:B------:R-:W-:Y:S02]  /*0e60*/  PRMT R31, RZ, 0x7610, R31 ;  /* 0x00007610ff1f7816 */ /* 0x000fe4000000001f */
[----:B------:R-:W-:Y:S02]  /*0e70*/  PRMT R33, RZ, 0x7610, R33 ;  /* 0x00007610ff217816 */ /* 0x000fe40000000021 */
[----:B------:R-:W-:Y:S01]  /*0e80*/  PRMT R35, RZ, 0x7610, R35 ;  /* 0x00007610ff237816 */ /* 0x000fe20000000023 */
[----:B------:R-:W2:Y:S04]  /*0e90*/  @P1 LDG.E.U8 R5, desc[UR22][R64.64] ;  /* 0x0000001640051981 */ /* 0x000ea8000c1e1100 */
[----:B------:R-:W3:Y:S04]  /*0ea0*/  @P1 LDG.E.U8 R7, desc[UR22][R62.64] ;  /* 0x000000163e071981 */ /* 0x000ee8000c1e1100 */
[----:B------:R-:W4:Y:S04]  /*0eb0*/  @P1 LDG.E.U8 R9, desc[UR22][R52.64] ;  /* 0x0000001634091981 */ /* 0x000f28000c1e1100 */
        /* <DEDUP_REMOVED lines=12> */
[----:B------:R-:W4:Y:S01]  /*0f80*/  @P1 LDG.E.U8 R35, desc[UR22][R54.64] ;  /* 0x0000001636231981 */ /* 0x000f22000c1e1100 */
[----:B-1----:R-:W-:-:S04]  /*0f90*/  @!UP0 UIADD3 UR8, UPT, UPT, -UR5, 0x100000, URZ ;  /* 0x0010000005088890 */ /* 0x002fc8000fffe1ff */
[----:B------:R-:W-:Y:S02]  /*0fa0*/  @!UP0 USHF.L.U32 UR9, UR8, 0xb, URZ ;  /* 0x0000000b08098899 */ /* 0x000fe400080006ff */
[----:B------:R-:W-:Y:S01]  /*0fb0*/  @!UP0 USHF.L.U32 UR8, UR8, 0x1, URZ ;  /* 0x0000000108088899 */ /* 0x000fe200080006ff */
[----:B------:R-:W-:Y:S01]  /*0fc0*/  VOTEU.ALL UP1, P0 ;  /* 0x0000000000ff7886 */ /* 0x000fe20000020000 */
[----:B------:R-:W-:-:S04]  /*0fd0*/  @!UP0 UIADD3 UR4, UPT, UPT, -UR5, 0x100000, URZ ;  /* 0x0010000005048890 */ /* 0x000fc8000fffe1ff */
[----:B------:R-:W-:Y:S02]  /*0fe0*/  @!UP0 USHF.L.U32 UR5, UR4, 0xb, URZ ;  /* 0x0000000b04058899 */ /* 0x000fe400080006ff */
[----:B------:R-:W-:Y:S02]  /*0ff0*/  @!UP0 USHF.L.U32 UR4, UR4, 0x1, URZ ;  /* 0x0000000104048899 */ /* 0x000fe400080006ff */
[----:B------:R-:W-:Y:S01]  /*1000*/  UIADD3 UR29, UPT, UPT, UR10, 0x100000, URZ ;  /* 0x001000000a1d7890 */ /* 0x000fe2000fffe0ff */
[----:B------:R-:W-:Y:S01]  /*1010*/  ISETP.EQ.U32.AND P6, PT, RZ, UR20, P1 ;  /* 0x00000014ff007c0c */ /* 0x000fe20008fc2070 */
[----:B------:R-:W-:Y:S02]  /*1020*/  UIADD3 UR17, UPT, UPT, UR12, 0x3000, URZ ;  /* 0x000030000c117890 */ /* 0x000fe4000fffe0ff */
[----:B------:R-:W-:-:S04]  /*1030*/  UIADD3 UR6, UPT, UPT, UR6, UR29, URZ ;  /* 0x0000001d06067290 */ /* 0x000fc8000fffe0ff */
[----:B------:R-:W-:Y:S01]  /*1040*/  ULEA UR15, UR15, UR6, 0x4 ;  /* 0x000000060f0f7291 */ /* 0x000fe2000f8e20ff */
[----:B------:R1:W0:Y:S01]  /*1050*/  @!UP1 SYNCS.EXCH.64 URZ, [UR12+0x5808], UR8 ;  /* 0x005808080cff95b2 */ /* 0x0002220008000100 */
[----:B------:R-:W-:Y:S01]  /*1060*/  VOTEU.ALL UP1, P0 ;  /* 0x0000000000ff7886 */ /* 0x000fe20000020000 */
[----:B--2---:R1:W-:Y:S04]  /*1070*/  STS.U8 [R104+UR12+0x2000], R5 ;  /* 0x0020000568007988 */ /* 0x0043e8000800000c */
[----:B---3--:R1:W-:Y:S04]  /*1080*/  STS.U8 [R104+UR12+0x2100], R7 ;  /* 0x0021000768007988 */ /* 0x0083e8000800000c */
[----:B----4-:R1:W-:Y:S04]  /*1090*/  STS.U8 [R104+UR12+0x2200], R9 ;  /* 0x0022000968007988 */ /* 0x0103e8000800000c */
[----:B------:R1:W-:Y:S04]  /*10a0*/  STS.U8 [R104+UR12+0x2300], R11 ;  /* 0x0023000b68007988 */ /* 0x0003e8000800000c */
        /* <DEDUP_REMOVED lines=11> */
[----:B------:R1:W-:Y:S01]  /*1160*/  STS.U8 [R104+UR12+0x2f00], R35 ;  /* 0x002f002368007988 */ /* 0x0003e2000800000c */
[----:B0-----:R0:W-:Y:S06]  /*1170*/  MEMBAR.ALL.CTA ;  /* 0x0000000000007992 */ /* 0x0011ec0000008000 */
[----:B0-----:R-:W-:Y:S04]  /*1180*/  FENCE.VIEW.ASYNC.S ;  /* 0x00000000000073c6 */ /* 0x001fe80000000000 */
[----:B------:R-:W0:Y:S02]  /*1190*/  FENCE.VIEW.ASYNC.S ;  /* 0x00000000000073c6 */ /* 0x000e240000000000 */
[----:B0-----:R1:W0:Y:S02]  /*11a0*/  @!UP1 SYNCS.EXCH.64 URZ, [UR12+0x3000], UR4 ;  /* 0x003000040cff95b2 */ /* 0x0012240008000100 */
[----:B0-----:R-:W-:Y:S06]  /*11b0*/  BAR.SYNC.DEFER_BLOCKING 0x0 ;  /* 0x0000000000007b1d */ /* 0x001fec0000010000 */
[----:B-1----:R-:W-:Y:S05]  /*11c0*/  @!P6 BRA `(.L_x_6) ;  /* 0x000000000040e947 */ /* 0x002fea0003800000 */
[----:B------:R-:W-:Y:S02]  /*11d0*/  UIADD3 UR4, UPT, UPT, UR12, 0x5000, URZ ;  /* 0x000050000c047890 */ /* 0x000fe4000fffe0ff */
[----:B------:R-:W-:Y:S02]  /*11e0*/  UIADD3 UR5, UPT, UPT, UR12, 0x2000, URZ ;  /* 0x000020000c057890 */ /* 0x000fe4000fffe0ff */
[----:B------:R-:W-:Y:S02]  /*11f0*/  USHF.R.U32.HI UR4, URZ, 0x4, UR4 ;  /* 0x00000004ff047899 */ /* 0x000fe40008011604 */
[----:B------:R-:W-:Y:S02]  /*1200*/  USHF.R.U32.HI UR5, URZ, 0x4, UR5 ;  /* 0x00000004ff057899 */ /* 0x000fe40008011605 */
[----:B------:R-:W-:Y:S02]  /*1210*/  USGXT.U32 UR6, UR4, 0xe ;  /* 0x0000000e0406789a */ /* 0x000fe40008000000 */
[----:B------:R-:W-:Y:S01]  /*1220*/  USGXT.U32 UR8, UR5, 0xe ;  /* 0x0000000e0508789a */ /* 0x000fe20008000000 */
[----:B------:R-:W-:-:S02]  /*1230*/  UMOV UR4, UR17 ;  /* 0x0000001100047c82 */ /* 0x000fc40008000000 */
[----:B------:R-:W-:Y:S01]  /*1240*/  UMOV UR5, URZ ;  /* 0x000000ff00057c82 */ /* 0x000fe20008000000 */
[----:B------:R-:W-:Y:S01]  /*1250*/  UMOV UR18, 0x0 ;  /* 0x0000000000127882 */ /* 0x000fe20000000000 */
[----:B------:R-:W-:Y:S01]  /*1260*/  UMOV UR19, 0x4208010 ;  /* 0x0420801000137882 */ /* 0x000fe20000000000 */
[----:B------:R-:W-:Y:S01]  /*1270*/  UMOV UR7, 0x80004020 ;  /* 0x8000402000077882 */ /* 0x000fe20000000000 */
[----:B------:R-:W-:Y:S01]  /*1280*/  UMOV UR9, 0xc0004010 ;  /* 0xc000401000097882 */ /* 0x000fe20000000000 */
[----:B------:R-:W-:Y:S01]  /*1290*/  UMOV UR4, UR4 ;  /* 0x0000000400047c82 */ /* 0x000fe20008000000 */
[----:B------:R0:W-:Y:S01]  /*12a0*/  UTCQMMA gdesc[UR6], gdesc[UR8], tmem[UR29], tmem[UR18], idesc[UR19], !UPT ;  /* 0x00ff1208060075ea */ /* 0x0001e2000f80031d */
[----:B------:R0:W-:Y:S01]  /*12b0*/  UTCBAR [UR4], URZ ;  /* 0x000000ff040073e9 */ /* 0x0001e200080000ff */
[----:B------:R-:W-:Y:S02]  /*12c0*/  NOP ;  /* 0x0000000000007918 */ /* 0x000fe40000000000 */
.L_x_6:
[----:B------:R-:W-:Y:S05]  /*12d0*/  @!P1 BRA `(.L_x_7) ;  /* 0x0000000000089947 */ /* 0x000fea0003800000 */
[----:B------:R-:W1:Y:S02]  /*12e0*/  SYNCS.PHASECHK.TRANS64.TRYWAIT P2, [UR12+0x3000], RZ ;  /* 0x003000ffff0075a7 */ /* 0x000e64000804110c */
[----:B-1----:R-:W-:Y:S05]  /*12f0*/  @!P2 BRA `(.L_x_8) ;  /* 0x000000500080a947 */ /* 0x002fea0003800000 */
.L_x_7:
[----:B------:R-:W-:Y:S01]  /*1300*/  BAR.SYNC.DEFER_BLOCKING 0x0 ;  /* 0x0000000000007b1d */ /* 0x000fe20000010000 */
[C---:B------:R-:W-:Y:S02]  /*1310*/  LOP3.LUT R102, R0.reuse, 0x80, RZ, 0xc0, !PT ;  /* 0x0000008000667812 */ /* 0x040fe400078ec0ff */
[C---:B------:R-:W-:Y:S02]  /*1320*/  LOP3.LUT R107, R0.reuse, 0x10, RZ, 0xc0, !PT ;  /* 0x00000010006b7812 */ /* 0x040fe400078ec0ff */
[C---:B------:R-:W-:Y:S01]  /*1330*/  LOP3.LUT R146, R0.reuse, 0xf, RZ, 0xc0, !PT ;  /* 0x0000000f00927812 */ /* 0x040fe200078ec0ff */
[----:B0-----:R-:W0:Y:S01]  /*1340*/  LDCU UR4, c[0x0][0x3a8] ;  /* 0x00007500ff0477ac */ /* 0x001e220008000800 */
[C---:B------:R-:W-:Y:S01]  /*1350*/  LOP3.LUT R115, R0.reuse, 0x60, RZ, 0xc0, !PT ;  /* 0x0000006000737812 */ /* 0x040fe200078ec0ff */
[----:B------:R-:W-:Y:S01]  /*1360*/  LDTM.16dp32bit_t0_t15.x32 R4, tmem[UR15] ;  /* 0x0000000f000479ee */ /* 0x000fe20008a80000 */
[----:B------:R-:W0:Y:S01]  /*1370*/  LDTM.16dp32bit_t16_t31.x32 R4, tmem[UR15+0x20] ;  /* 0x0000200f000479ee */ /* 0x000e220008aa0000 */
[----:B------:R-:W-:Y:S01]  /*1380*/  SHF.R.U32.HI R108, RZ, 0x1, R102 ;  /* 0x00000001ff6c7819 */ /* 0x000fe20000011666 */
[----:B------:R-:W1:Y:S01]  /*1390*/  LDCU.64 UR18, c[0x0][0x3d0] ;  /* 0x00007a00ff1277ac */ /* 0x000e620008000a00 */
[----:B------:R-:W-:Y:S01]  /*13a0*/  LEA.HI R112, R115, R146, RZ, 0x1f ;  /* 0x0000009273707211 */ /* 0x000fe200078ff8ff */
[----:B------:R-:W2:Y:S01]  /*13b0*/  LDC R158, c[0x0][0x3d8] ;  /* 0x0000f600ff9e7b82 */ /* 0x000ea20000000800 */
[----:B------:R-:W-:Y:S01]  /*13c0*/  LOP3.LUT R137, R0, 0xff, RZ, 0xc0, !PT ;  /* 0x000000ff00897812 */ /* 0x000fe200078ec0ff */
[----:B------:R-:W-:-:S02]  /*13d0*/  IMAD R108, R107, 0x2, R108 ;  /* 0x000000026b6c7824 */ /* 0x000fc400078e026c */
[----:B------:R-:W-:Y:S01]  /*13e0*/  IMAD.IADD R109, R123, 0x1, R112 ;  /* 0x000000017b6d7824 */ /* 0x000fe200078e0270 */
[----:B------:R-:W-:Y:S01]  /*13f0*/  SHF.R.U32.HI R111, RZ, 0x5, R137 ;  /* 0x00000005ff6f7819 */ /* 0x000fe20000011689 */
[C---:B------:R-:W-:Y:S01]  /*1400*/  VIADD R68, R108.reuse, 0x2 ;  /* 0x000000026c447836 */ /* 0x040fe20000000000 */
[----:B------:R-:W-:Y:S01]  /*1410*/  LEA R110, R137, UR12, 0x2 ;  /* 0x0000000c896e7c11 */ /* 0x000fe2000f8e10ff */
[C---:B------:R-:W-:Y:S02]  /*1420*/  VIADD R70, R108.reuse, 0x3 ;  /* 0x000000036c467836 */ /* 0x040fe40000000000 */
[C---:B------:R-:W-:Y:S01]  /*1430*/  VIADD R72, R108.reuse, 0x4 ;  /* 0x000000046c487836 */ /* 0x040fe20000000000 */
[C---:B------:R-:W-:Y:S01]  /*1440*/  ISETP.GE.AND P4, PT, R109.reuse, R68, PT ;  /* 0x000000446d00720c */ /* 0x040fe20003f86270 */
[C---:B------:R-:W-:Y:S01]  /*1450*/  VIADD R68, R108.reuse, 0x5 ;  /* 0x000000056c447836 */ /* 0x040fe20000000000 */
[C---:B------:R-:W-:Y:S01]  /*1460*/  ISETP.GE.AND P3, PT, R109.reuse, R70, PT ;  /* 0x000000466d00720c */ /* 0x040fe20003f66270 */
[C---:B------:R-:W-:Y:S01]  /*1470*/  VIADD R70, R108.reuse, 0x7 ;  /* 0x000000076c467836 */ /* 0x040fe20000000000 */
[----:B------:R-:W-:Y:S01]  /*1480*/  ISETP.GE.AND P2, PT, R109, R72, PT ;  /* 0x000000486d00720c */ /* 0x000fe20003f46270 */
[C---:B------:R-:W-:Y:S01]  /*1490*/  VIADD R144, R108.reuse, 0x10 ;  /* 0x000000106c907836 */ /* 0x040fe20000000000 */
[----:B------:R-:W3:Y:S01]  /*14a0*/  @!P0 SYNCS.CCTL.IV [UR12+0x3000] ;  /* 0x00300000ff0089b1 */ /* 0x000ee2000800000c */
[----:B------:R-:W-:Y:S01]  /*14b0*/  VIADD R142, R108, 0x11 ;  /* 0x000000116c8e7836 */ /* 0x000fe20000000000 */
[----:B------:R-:W-:Y:S01]  /*14c0*/  NOP ;  /* 0x0000000000007918 */ /* 0x000fe20000000000 */
[----:B0-----:R-:W-:Y:S01]  /*14d0*/  FMUL R6, R6, UR4 ;  /* 0x0000000406067c20 */ /* 0x001fe20008400000 */
[----:B------:R-:W-:Y:S01]  /*14e0*/  FMUL R7, R7, UR4 ;  /* 0x0000000407077c20 */ /* 0x000fe20008400000 */
[----:B------:R-:W-:Y:S01]  /*14f0*/  FMUL R8, R8, UR4 ;  /* 0x0000000408087c20 */ /* 0x000fe20008400000 */
[----:B------:R-:W-:Y:S01]  /*1500*/  FMUL R9, R9, UR4 ;  /* 0x0000000409097c20 */ /* 0x000fe20008400000 */
[----:B------:R-:W-:Y:S01]  /*1510*/  FMUL R69, R12, UR4 ;  /* 0x000000040c457c20 */ /* 0x000fe20008400000 */
[----:B------:R-:W-:Y:S01]  /*1520*/  FSEL R6, R6, -INF , P4 ;  /* 0xff80000006067808 */ /* 0x000fe20002000000 */
[C---:B------:R-:W-:Y:S01]  /*1530*/  VIADD R12, R108.reuse, 0xb ;  /* 0x0000000b6c0c7836 */ /* 0x040fe20000000000 */
[----:B------:R-:W-:Y:S01]  /*1540*/  ISETP.GE.AND P4, PT, R109, R68, PT ;  /* 0x000000446d00720c */ /* 0x000fe20003f86270 */
[----:B------:R-:W-:Y:S01]  /*1550*/  VIADD R68, R108, 0x6 ;  /* 0x000000066c447836 */ /* 0x000fe20000000000 */
[----:B------:R-:W-:Y:S01]  /*1560*/  FSEL R7, R7, -INF , P3 ;  /* 0xff80000007077808 */ /* 0x000fe20001800000 */
[----:B------:R-:W-:Y:S01]  /*1570*/  FMUL R67, R11, UR4 ;  /* 0x000000040b437c20 */ /* 0x000fe20008400000 */
[----:B------:R-:W-:Y:S01]  /*1580*/  FSEL R148, R8, -INF , P2 ;  /* 0xff80000008947808 */ /* 0x000fe20001000000 */
[----:B------:R-:W-:Y:S01]  /*1590*/  FMUL R13, R13, UR4 ;  /* 0x000000040d0d7c20 */ /* 0x000fe20008400000 */
[----:B------:R-:W-:Y:S01]  /*15a0*/  ISETP.GE.AND P3, PT, R109, R68, PT ;  /* 0x000000446d00720c */ /* 0x000fe20003f66270 */
[----:B------:R-:W-:Y:S01]  /*15b0*/  VIADD R68, R108, 0x8 ;  /* 0x000000086c447836 */ /* 0x000fe20000000000 */
[----:B------:R-:W-:Y:S01]  /*15c0*/  FSEL R8, R9, -INF , P4 ;  /* 0xff80000009087808 */ /* 0x000fe20002000000 */
[----:B------:R-:W-:Y:S01]  /*15d0*/  FMUL R9, R10, UR4 ;  /* 0x000000040a097c20 */ /* 0x000fe20008400000 */
[C---:B------:R-:W-:Y:S01]  /*15e0*/  VIADD R10, R108.reuse, 0x9 ;  /* 0x000000096c0a7836 */ /* 0x040fe20000000000 */
[----:B------:R-:W-:Y:S01]  /*15f0*/  ISETP.GE.AND P2, PT, R109, R70, PT ;  /* 0x000000466d00720c */ /* 0x000fe20003f46270 */
[----:B------:R-:W-:Y:S01]  /*1600*/  FMUL R15, R15, UR4 ;  /* 0x000000040f0f7c20 */ /* 0x000fe20008400000 */
[----:B------:R-:W-:Y:S01]  /*1610*/  ISETP.GE.AND P4, PT, R109, R68, PT ;  /* 0x000000446d00720c */ /* 0x000fe20003f86270 */
[----:B------:R-:W-:Y:S01]  /*1620*/  VIADD R68, R108, 0xa ;  /* 0x0000000a6c447836 */ /* 0x000fe20000000000 */
[----:B------:R-:W-:Y:S01]  /*1630*/  FSEL R11, R9, -INF , P3 ;  /* 0xff800000090b7808 */ /* 0x000fe20001800000 */
[----:B------:R-:W-:Y:S01]  /*1640*/  FMUL R17, R17, UR4 ;  /* 0x0000000411117c20 */ /* 0x000fe20008400000 */
[----:B------:R-:W-:Y:S01]  /*1650*/  ISETP.GE.AND P3, PT, R109, R10, PT ;  /* 0x0000000a6d00720c */ /* 0x000fe20003f66270 */
[----:B------:R-:W-:Y:S01]  /*1660*/  FMUL R18, R18, UR4 ;  /* 0x0000000412127c20 */ /* 0x000fe20008400000 */
[----:B------:R-:W-:Y:S01]  /*1670*/  FSEL R10, R69, -INF , P4 ;  /* 0xff800000450a7808 */ /* 0x000fe20002000000 */
[----:B------:R-:W-:Y:S01]  /*1680*/  FMUL R19, R19, UR4 ;  /* 0x0000000413137c20 */ /* 0x000fe20008400000 */
[----:B------:R-:W-:Y:S01]  /*1690*/  ISETP.GE.AND P4, PT, R109, R12, PT ;  /* 0x0000000c6d00720c */ /* 0x000fe20003f86270 */
[----:B------:R-:W-:Y:S01]  /*16a0*/  VIADD R12, R108, 0xc ;  /* 0x0000000c6c0c7836 */ /* 0x000fe20000000000 */
        /* <DEDUP_REMOVED lines=14> */
[----:B------:R-:W-:Y:S01]  /*1790*/  FSEL R5, R68, -INF , P3 ;  /* 0xff80000044057808 */ /* 0x000fe20001800000 */
[C---:B------:R-:W-:Y:S01]  /*17a0*/  VIADD R4, R108.reuse, 0xf ;  /* 0x0000000f6c047836 */ /* 0x040fe20000000000 */
[CC--:B------:R-:W-:Y:S01]  /*17b0*/  ISETP.GE.AND P4, PT, R109.reuse, R108.reuse, PT ;  /* 0x0000006c6d00720c */ /* 0x0c0fe20003f86270 */
[C---:B------:R-:W-:Y:S01]  /*17c0*/  VIADD R140, R108.reuse, 0x12 ;  /* 0x000000126c8c7836 */ /* 0x040fe20000000000 */
[----:B------:R-:W-:Y:S01]  /*17d0*/  ISETP.GT.AND P3, PT, R109, R108, PT ;  /* 0x0000006c6d00720c */ /* 0x000fe20003f64270 */
[----:B------:R-:W-:Y:S01]  /*17e0*/  FMUL R21, R21, UR4 ;  /* 0x0000000415157c20 */ /* 0x000fe20008400000 */
[----:B------:R-:W-:Y:S01]  /*17f0*/  FSEL R119, R15, -INF , P4 ;  /* 0xff8000000f777808 */ /* 0x000fe20002000000 */
[----:B------:R-:W-:Y:S01]  /*1800*/  VIADD R138, R108, 0x13 ;  /* 0x000000136c8a7836 */ /* 0x000fe20000000000 */
[----:B------:R-:W-:Y:S01]  /*1810*/  FSEL R150, R67, -INF , P3 ;  /* 0xff80000043967808 */ /* 0x000fe20001800000 */
[----:B------:R-:W-:Y:S01]  /*1820*/  FMUL R22, R22, UR4 ;  /* 0x0000000416167c20 */ /* 0x000fe20008400000 */
[----:B------:R-:W-:Y:S01]  /*1830*/  ISETP.GE.AND P3, PT, R109, R4, PT ;  /* 0x000000046d00720c */ /* 0x000fe20003f66270 */
[----:B------:R-:W-:Y:S01]  /*1840*/  FMUL R4, R29, UR4 ;  /* 0x000000041d047c20 */ /* 0x000fe20008400000 */
[----:B------:R-:W-:Y:S01]  /*1850*/  FMNMX3 R29, R119, R150, R6, !PT ;  /* 0x00000096771d7276 */ /* 0x000fe20007800006 */
[----:B------:R-:W-:Y:S01]  /*1860*/  VIADD R136, R108, 0x14 ;  /* 0x000000146c887836 */ /* 0x000fe20000000000 */
[----:B------:R-:W-:Y:S01]  /*1870*/  ISETP.GE.AND P4, PT, R109, R16, PT ;  /* 0x000000106d00720c */ /* 0x000fe20003f86270 */
[----:B------:R-:W-:Y:S01]  /*1880*/  FMUL R16, R34, UR4 ;  /* 0x0000000422107c20 */ /* 0x000fe20008400000 */
[----:B------:R-:W-:Y:S01]  /*1890*/  FMNMX3 R29, R29, R7, R148, !PT ;  /* 0x000000071d1d7276 */ /* 0x000fe20007800094 */
[----:B------:R-:W-:Y:S01]  /*18a0*/  FMUL R23, R23, UR4 ;  /* 0x0000000417177c20 */ /* 0x000fe20008400000 */
[----:B------:R-:W-:Y:S01]  /*18b0*/  FSEL R34, R17, -INF , P2 ;  /* 0xff80000011227808 */ /* 0x000fe20001000000 */
[----:B------:R-:W-:Y:S01]  /*18c0*/  VIADD R134, R108, 0x15 ;  /* 0x000000156c867836 */ /* 0x000fe20000000000 */
[----:B------:R-:W-:Y:S01]  /*18d0*/  FMNMX3 R29, R29, R8, R11, !PT ;  /* 0x000000081d1d7276 */ /* 0x000fe2000780000b */
[----:B------:R-:W-:Y:S01]  /*18e0*/  FMUL R24, R24, UR4 ;  /* 0x0000000418187c20 */ /* 0x000fe20008400000 */
[----:B------:R-:W-:Y:S01]  /*18f0*/  ISETP.GE.AND P2, PT, R109, R144, PT ;  /* 0x000000906d00720c */ /* 0x000fe20003f46270 */
[----:B------:R-:W-:Y:S01]  /*1900*/  VIADD R132, R108, 0x16 ;  /* 0x000000166c847836 */ /* 0x000fe20000000000 */
[----:B------:R-:W-:Y:S01]  /*1910*/  FMNMX3 R29, R29, R9, R10, !PT ;  /* 0x000000091d1d7276 */ /* 0x000fe2000780000a */
[----:B------:R-:W-:Y:S01]  /*1920*/  FMUL R25, R25, UR4 ;  /* 0x0000000419197c20 */ /* 0x000fe20008400000 */
[----:B------:R-:W-:Y:S01]  /*1930*/  FSEL R121, R18, -INF , P4 ;  /* 0xff80000012797808 */ /* 0x000fe20002000000 */
[----:B------:R-:W-:Y:S01]  /*1940*/  VIADD R130, R108, 0x17 ;  /* 0x000000176c827836 */ /* 0x000fe20000000000 */
[----:B------:R-:W-:Y:S01]  /*1950*/  FMNMX3 R29, R29, R13, R12, !PT ;  /* 0x0000000d1d1d7276 */ /* 0x000fe2000780000c */
[----:B------:R-:W-:Y:S01]  /*1960*/  FMUL R26, R26, UR4 ;  /* 0x000000041a1a7c20 */ /* 0x000fe20008400000 */
[----:B------:R-:W-:Y:S01]  /*1970*/  ISETP.GE.AND P4, PT, R109, R142, PT ;  /* 0x0000008e6d00720c */ /* 0x000fe20003f86270 */
[C---:B------:R-:W-:Y:S01]  /*1980*/  VIADD R128, R108.reuse, 0x18 ;  /* 0x000000186c807836 */ /* 0x040fe20000000000 */
[----:B------:R-:W-:Y:S01]  /*1990*/  FMNMX3 R29, R29, R14, R5, !PT ;  /* 0x0000000e1d1d7276 */ /* 0x000fe20007800005 */
[----:B------:R-:W-:Y:S01]  /*19a0*/  FMUL R27, R27, UR4 ;  /* 0x000000041b1b7c20 */ /* 0x000fe20008400000 */
[----:B------:R-:W-:Y:S01]  /*19b0*/  FSEL R152, R19, -INF , P3 ;  /* 0xff80000013987808 */ /* 0x000fe20001800000 */
[----:B------:R-:W-:Y:S01]  /*19c0*/  VIADD R126, R108, 0x19 ;  /* 0x000000196c7e7836 */ /* 0x000fe20000000000 */
[----:B------:R-:W-:Y:S01]  /*19d0*/  ISETP.GE.AND P3, PT, R109, R140, PT ;  /* 0x0000008c6d00720c */ /* 0x000fe20003f66270 */
[----:B------:R-:W-:Y:S01]  /*19e0*/  FMUL R28, R28, UR4 ;  /* 0x000000041c1c7c20 */ /* 0x000fe20008400000 */
[----:B------:R-:W-:Y:S01]  /*19f0*/  FSEL R125, R20, -INF , P2 ;  /* 0xff800000147d7808 */ /* 0x000fe20001000000 */
[----:B------:R-:W-:Y:S01]  /*1a00*/  FMUL R15, R30, UR4 ;  /* 0x000000041e0f7c20 */ /* 0x000fe20008400000 */
[----:B------:R-:W-:Y:S01]  /*1a10*/  FMNMX3 R29, R29, R34, R121, !PT ;  /* 0x000000221d1d7276 */ /* 0x000fe20007800079 */
[C---:B------:R-:W-:Y:S01]  /*1a20*/  VIADD R124, R108.reuse, 0x1a ;  /* 0x0000001a6c7c7836 */ /* 0x040fe20000000000 */
[----:B------:R-:W-:Y:S01]  /*1a30*/  ISETP.GE.AND P2, PT, R109, R138, PT ;  /* 0x0000008a6d00720c */ /* 0x000fe20003f46270 */
[C---:B------:R-:W-:Y:S01]  /*1a40*/  VIADD R122, R108.reuse, 0x1b ;  /* 0x0000001b6c7a7836 */ /* 0x040fe20000000000 */
        /* <DEDUP_REMOVED lines=11> */
[----:B------:R-:W-:Y:S01]  /*1b00*/  FMUL R33, R33, UR4 ;  /* 0x0000000421217c20 */ /* 0x000fe20008400000 */
[----:B------:R-:W-:Y:S01]  /*1b10*/  ISETP.GE.AND P2, PT, R109, R132, PT ;  /* 0x000000846d00720c */ /* 0x000fe20003f46270 */
[----:B------:R-:W-:Y:S01]  /*1b20*/  VIADD R114, R108, 0x1f ;  /* 0x0000001f6c727836 */ /* 0x000fe20000000000 */
[----:B------:R-:W-:Y:S01]  /*1b30*/  FSEL R129, R24, -INF , P4 ;  /* 0xff80000018817808 */ /* 0x000fe20002000000 */
[----:B------:R-:W-:Y:S01]  /*1b40*/  FMUL R35, R35, UR4 ;  /* 0x0000000423237c20 */ /* 0x000fe20008400000 */
[----:B------:R-:W-:Y:S01]  /*1b50*/  FMNMX3 R17, R17, R154, R127, !PT ;  /* 0x0000009a11117276 */ /* 0x000fe2000780007f */
[----:B-1----:R-:W-:Y:S01]  /*1b60*/  UIMAD UR4, UR11, UR18, URZ ;  /* 0x000000120b0472a4 */ /* 0x002fe2000f8e02ff */
[----:B------:R-:W-:Y:S01]  /*1b70*/  ISETP.GE.AND P4, PT, R109, R130, PT ;  /* 0x000000826d00720c */ /* 0x000fe20003f86270 */
[----:B------:R-:W-:Y:S01]  /*1b80*/  IMAD.SHL.U32 R112, R112, 0x8, RZ ;  /* 0x0000000870707824 */ /* 0x000fe200078e00ff */
[----:B------:R-:W-:Y:S01]  /*1b90*/  FSEL R29, R25, -INF , P3 ;  /* 0xff800000191d7808 */ /* 0x000fe20001800000 */
[----:B------:R-:W-:Y:S01]  /*1ba0*/  USHF.R.S32.HI UR5, URZ, 0x1f, UR4 ;  /* 0x0000001fff057899 */ /* 0x000fe20008011404 */
[----:B------:R-:W-:-:S02]  /*1bb0*/  ISETP.GE.AND P3, PT, R109, R128, PT ;  /* 0x000000806d00720c */ /* 0x000fc40003f66270 */
[----:B------:R-:W-:Y:S02]  /*1bc0*/  FSEL R30, R26, -INF , P2 ;  /* 0xff8000001a1e7808 */ /* 0x000fe40001000000 */
[----:B------:R-:W-:Y:S02]  /*1bd0*/  FMNMX3 R17, R17, R156, R129, !PT ;  /* 0x0000009c11117276 */ /* 0x000fe40007800081 */
[----:B------:R-:W-:Y:S02]  /*1be0*/  ISETP.GE.AND P2, PT, R109, R126, PT ;  /* 0x0000007e6d00720c */ /* 0x000fe40003f46270 */
[----:B------:R-:W-:Y:S02]  /*1bf0*/  FSEL R23, R27, -INF , P4 ;  /* 0xff8000001b177808 */ /* 0x000fe40002000000 */
[----:B------:R-:W-:Y:S02]  /*1c00*/  ISETP.GE.AND P4, PT, R109, R124, PT ;  /* 0x0000007c6d00720c */ /* 0x000fe40003f86270 */
[----:B------:R-:W-:-:S02]  /*1c10*/  FSEL R22, R28, -INF , P3 ;  /* 0xff8000001c167808 */ /* 0x000fc40001800000 */
[----:B------:R-:W-:Y:S02]  /*1c20*/  FMNMX3 R17, R17, R29, R30, !PT ;  /* 0x0000001d11117276 */ /* 0x000fe4000780001e */
[C---:B------:R-:W-:Y:S02]  /*1c30*/  ISETP.GE.AND P3, PT, R109.reuse, R122, PT ;  /* 0x0000007a6d00720c */ /* 0x040fe40003f66270 */
[----:B------:R-:W-:Y:S02]  /*1c40*/  FSEL R19, R4, -INF , P2 ;  /* 0xff80000004137808 */ /* 0x000fe40001000000 */
[----:B------:R-:W-:Y:S02]  /*1c50*/  ISETP.GE.AND P2, PT, R109, R120, PT ;  /* 0x000000786d00720c */ /* 0x000fe40003f46270 */
[----:B------:R-:W-:Y:S02]  /*1c60*/  FSEL R20, R15, -INF , P4 ;  /* 0xff8000000f147808 */ /* 0x000fe40002000000 */
[----:B------:R-:W-:-:S02]  /*1c70*/  FMNMX3 R4, R17, R23, R22, !PT ;  /* 0x0000001711047276 */ /* 0x000fc40007800016 */
[----:B------:R-:W-:Y:S02]  /*1c80*/  FSEL R17, R31, -INF , P3 ;  /* 0xff8000001f117808 */ /* 0x000fe40001800000 */
[C---:B------:R-:W-:Y:S02]  /*1c90*/  ISETP.GE.AND P4, PT, R109.reuse, R118, PT ;  /* 0x000000766d00720c */ /* 0x040fe40003f86270 */
[C---:B------:R-:W-:Y:S02]  /*1ca0*/  ISETP.GE.AND P3, PT, R109.reuse, R116, PT ;  /* 0x000000746d00720c */ /* 0x040fe40003f66270 */
[----:B------:R-:W-:Y:S02]  /*1cb0*/  FSEL R18, R32, -INF , P2 ;  /* 0xff80000020127808 */ /* 0x000fe40001000000 */
[----:B------:R-:W-:Y:S02]  /*1cc0*/  FMNMX3 R4, R4, R19, R20, !PT ;  /* 0x0000001304047276 */ /* 0x000fe40007800014 */
[----:B------:R-:W-:-:S02]  /*1cd0*/  ISETP.GE.AND P2, PT, R109, R114, PT ;  /* 0x000000726d00720c */ /* 0x000fc40003f46270 */
[----:B------:R-:W-:Y:S02]  /*1ce0*/  FSEL R15, R33, -INF , P4 ;  /* 0xff800000210f7808 */ /* 0x000fe40002000000 */
[----:B------:R-:W-:Y:S01]  /*1cf0*/  FSEL R16, R16, -INF , P3 ;  /* 0xff80000010107808 */ /* 0x000fe20001800000 */
[----:B------:R-:W0:Y:S01]  /*1d00*/  LDC.64 R32, c[0x0][0x390] ;  /* 0x0000e400ff207b82 */ /* 0x000e220000000a00 */
[----:B------:R-:W-:Y:S02]  /*1d10*/  FMNMX3 R21, R4, R17, R18, !PT ;  /* 0x0000001104157276 */ /* 0x000fe40007800012 */
[----:B------:R-:W-:Y:S02]  /*1d20*/  FSEL R4, R35, -INF , P2 ;  /* 0xff80000023047808 */ /* 0x000fe40001000000 */
[----:B------:R-:W-:Y:S02]  /*1d30*/  FMNMX3 R21, R21, R15, R16, !PT ;  /* 0x0000000f15157276 */ /* 0x000fe40007800010 */
[----:B------:R-:W-:-:S02]  /*1d40*/  SHF.R.U32.HI R24, RZ, 0x7, R0 ;  /* 0x00000007ff187819 */ /* 0x000fc40000011600 */
[----:B------:R-:W-:Y:S02]  /*1d50*/  FMNMX R26, R4, R21, !PT ;  /* 0x00000015041a7209 */ /* 0x000fe40007800000 */
[----:B------:R-:W-:Y:S02]  /*1d60*/  LOP3.LUT R21, R0, 0x7f, RZ, 0xc0, !PT ;  /* 0x0000007f00157812 */ /* 0x000fe400078ec0ff */
[----:B------:R-:W-:Y:S01]  /*1d70*/  ISETP.GE.U32.AND P2, PT, R66, 0x10, PT ;  /* 0x000000104200780c */ /* 0x000fe20003f46070 */
[----:B------:R-:W1:Y:S01]  /*1d80*/  SHFL.BFLY PT, R27, R26, 0x10, 0x1f ;  /* 0x0e001f001a1b7f89 */ /* 0x000e6200000e0000 */
[----:B------:R-:W-:Y:S01]  /*1d90*/  LOP3.LUT R111, R112, 0x4, R111, 0xf8, !PT ;  /* 0x00000004706f7812 */ /* 0x000fe200078ef86f */
[----:B------:R-:W-:Y:S01]  /*1da0*/  IMAD R25, R21, UR19, RZ ;  /* 0x0000001315197c24 */ /* 0x000fe2000f8e02ff */
[----:B------:R-:W-:Y:S02]  /*1db0*/  SGXT.U32 R21, R24, 0x1 ;  /* 0x000000011815781a */ /* 0x000fe40000000000 */
[----:B------:R-:W-:-:S02]  /*1dc0*/  PRMT R131, RZ, 0x7610, R131 ;  /* 0x00007610ff837816 */ /* 0x000fc40000000083 */
[----:B------:R-:W-:Y:S01]  /*1dd0*/  SHF.R.S32.HI R24, RZ, 0x1f, R25 ;  /* 0x0000001fff187819 */ /* 0x000fe20000011419 */
[----:B--2---:R-:W-:Y:S01]  /*1de0*/  IMAD R21, R21, R158, RZ ;  /* 0x0000009e15157224 */ /* 0x004fe200078e02ff */
[----:B------:R-:W-:Y:S02]  /*1df0*/  PRMT R139, RZ, 0x7610, R139 ;  /* 0x00007610ff8b7816 */ /* 0x000fe4000000008b */
[----:B0-----:R-:W-:Y:S02]  /*1e00*/  IADD3 R28, P3, P4, R25, UR4, R32 ;  /* 0x00000004191c7c10 */ /* 0x001fe4000fc7e020 */
[----:B------:R-:W-:Y:S02]  /*1e10*/  PRMT R35, RZ, 0x7610, R35 ;  /* 0x00007610ff237816 */ /* 0x000fe40000000023 */
[----:B------:R-:W-:Y:S01]  /*1e20*/  IADD3.X R32, PT, PT, R24, UR5, R33, P3, P4 ;  /* 0x0000000518207c10 */ /* 0x000fe20009fe8421 */
[----:B------:R-:W-:Y:S01]  /*1e30*/  IMAD R24, R158, 0x2, R21 ;  /* 0x000000029e187824 */ /* 0x000fe200078e0215 */
[----:B------:R-:W-:-:S02]  /*1e40*/  IADD3 R96, P3, PT, R21, R28, RZ ;  /* 0x0000001c15607210 */ /* 0x000fc40007f7e0ff */
[----:B------:R-:W-:Y:S01]  /*1e50*/  PRMT R33, RZ, 0x7610, R33 ;  /* 0x00007610ff217816 */ /* 0x000fe20000000021 */
[----:B------:R-:W-:Y:S01]  /*1e60*/  IMAD R25, R158, 0x2, R24 ;  /* 0x000000029e197824 */ /* 0x000fe200078e0218 */
[----:B------:R-:W-:Y:S02]  /*1e70*/  LEA.HI.X.SX32 R97, R21, R32, 0x1, P3 ;  /* 0x0000002015617211 */ /* 0x000fe400018f0eff */
[-C--:B------:R-:W-:Y:S01]  /*1e80*/  IADD3 R94, P3, PT, R24, R28.reuse, RZ ;  /* 0x0000001c185e7210 */ /* 0x080fe20007f7e0ff */
[----:B------:R-:W-:Y:S01]  /*1e90*/  IMAD R21, R158, 0x2, R25 ;  /* 0x000000029e157824 */ /* 0x000fe200078e0219 */
[----:B-1----:R-:W-:Y:S02]  /*1ea0*/  FMNMX R26, R26, R27, !PT ;  /* 0x0000001b1a1a7209 */ /* 0x002fe40007800000 */
[C---:B------:R-:W-:Y:S02]  /*1eb0*/  IADD3 R92, P4, PT, R25.reuse, R28, RZ ;  /* 0x0000001c195c7210 */ /* 0x040fe40007f9e0ff */
[-C--:B------:R-:W-:Y:S01]  /*1ec0*/  LEA.HI.X.SX32 R95, R24, R32.reuse, 0x1, P3 ;  /* 0x00000020185f7211 */ /* 0x080fe200018f0eff */
[----:B---3--:R-:W-:Y:S01]  /*1ed0*/  @!P2 STS [R111+UR12+0x2000], R26 ;  /* 0x0020001a6f00a988 */ /* 0x008fe2000800080c */
[----:B------:R-:W-:Y:S01]  /*1ee0*/  LEA.HI.X.SX32 R93, R25, R32, 0x1, P4 ;  /* 0x00000020195d7211 */ /* 0x000fe200020f0eff */
[----:B------:R-:W-:Y:S01]  /*1ef0*/  IMAD R24, R158, 0x2, R21 ;  /* 0x000000029e187824 */ /* 0x000fe200078e0215 */
[----:B------:R-:W-:-:S02]  /*1f00*/  IADD3 R90, P4, PT, R21, R28, RZ ;  /* 0x0000001c155a7210 */ /* 0x000fc40007f9e0ff */
[----:B------:R-:W-:Y:S01]  /*1f10*/  ISETP.GE.U32.AND P3, PT, R137, 0x80, PT ;  /* 0x000000808900780c */ /* 0x000fe20003f66070 */
[----:B------:R-:W-:Y:S01]  /*1f20*/  BAR.SYNC.DEFER_BLOCKING 0x0 ;  /* 0x0000000000007b1d */ /* 0x000fe20000010000 */
[----:B------:R-:W-:Y:S01]  /*1f30*/  LEA.HI.X.SX32 R91, R21, R32, 0x1, P4 ;  /* 0x00000020155b7211 */ /* 0x000fe200020f0eff */
[----:B------:R-:W-:Y:S01]  /*1f40*/  IMAD R21, R158, 0x2, R24 ;  /* 0x000000029e157824 */ /* 0x000fe200078e0218 */
[----:B------:R-:W-:-:S04]  /*1f50*/  IADD3 R88, P4, PT, R24, R28, RZ ;  /* 0x0000001c18587210 */ /* 0x000fc80007f9e0ff */
[----:B------:R-:W-:Y:S01]  /*1f60*/  LEA.HI.X.SX32 R89, R24, R32, 0x1, P4 ;  /* 0x0000002018597211 */ /* 0x000fe200020f0eff */
[----:B------:R-:W-:Y:S01]  /*1f70*/  IMAD R24, R158, 0x2, R21 ;  /* 0x000000029e187824 */ /* 0x000fe200078e0215 */
[----:B------:R-:W-:-:S04]  /*1f80*/  IADD3 R86, P4, PT, R21, R28, RZ ;  /* 0x0000001c15567210 */ /* 0x000fc80007f9e0ff */
[----:B------:R-:W-:Y:S01]  /*1f90*/  LEA.HI.X.SX32 R87, R21, R32, 0x1, P4 ;  /* 0x0000002015577211 */ /* 0x000fe200020f0eff */
[----:B------:R-:W-:Y:S01]  /*1fa0*/  IMAD R21, R158, 0x2, R24 ;  /* 0x000000029e157824 */ /* 0x000fe200078e0218 */
[----:B------:R-:W-:-:S04]  /*1fb0*/  IADD3 R84, P4, PT, R24, R28, RZ ;  /* 0x0000001c18547210 */ /* 0x000fc80007f9e0ff */
[----:B------:R-:W-:Y:S01]  /*1fc0*/  LEA.HI.X.SX32 R85, R24, R32, 0x1, P4 ;  /* 0x0000002018557211 */ /* 0x000fe200020f0eff */
[C---:B------:R-:W-:Y:S01]  /*1fd0*/  IMAD R24, R158.reuse, 0x2, R21 ;  /* 0x000000029e187824 */ /* 0x040fe200078e0215 */
[C---:B------:R-:W-:Y:S01]  /*1fe0*/  IADD3 R82, P4, PT, R21.reuse, R28, RZ ;  /* 0x0000001c15527210 */ /* 0x040fe20007f9e0ff */
[----:B------:R-:W0:Y:S03]  /*1ff0*/  @!P3 LDS R117, [R110+0x2000] ;  /* 0x002000006e75b984 */ /* 0x000e260000000800 */
        /* <DEDUP_REMOVED lines=20> */
[C---:B------:R-:W-:Y:S01]  /*2140*/  IADD3 R68, P4, PT, R24.reuse, R28, RZ ;  /* 0x0000001c18447210 */ /* 0x040fe20007f9e0ff */
[----:B0-----:R-:W0:Y:S03]  /*2150*/  SHFL.BFLY PT, R26, R117, 0x1, 0x1f ;  /* 0x0c201f00751a7f89 */ /* 0x001e2600000e0000 */
[----:B------:R-:W-:Y:S02]  /*2160*/  LEA.HI.X.SX32 R69, R24, R32, 0x1, P4 ;  /* 0x0000002018457211 */ /* 0x000fe400020f0eff */
[----:B------:R-:W-:-:S04]  /*2170*/  IADD3 R66, P4, PT, R21, R28, RZ ;  /* 0x0000001c15427210 */ /* 0x000fc80007f9e0ff */
[----:B------:R-:W-:Y:S02]  /*2180*/  LEA.HI.X.SX32 R67, R21, R32, 0x1, P4 ;  /* 0x0000002015437211 */ /* 0x000fe400020f0eff */
[----:B------:R-:W-:-:S04]  /*2190*/  LOP3.LUT P4, RZ, R0, 0x1, RZ, 0xc0, !PT ;  /* 0x0000000100ff7812 */ /* 0x000fc8000788c0ff */
[----:B------:R-:W-:Y:S02]  /*21a0*/  ISETP.LT.U32.AND P4, PT, R137, 0x80, !P4 ;  /* 0x000000808900780c */ /* 0x000fe40006781070 */
[----:B0-----:R-:W-:-:S11]  /*21b0*/  FMNMX R27, R117, R26, !PT ;  /* 0x0000001a751b7209 */ /* 0x001fd60007800000 */
[----:B------:R-:W-:Y:S01]  /*21c0*/  @P4 STS [R110+0x2000], R27 ;  /* 0x0020001b6e004388 */ /* 0x000fe20000000800 */
[----:B------:R-:W-:Y:S06]  /*21d0*/  BAR.SYNC.DEFER_BLOCKING 0x0 ;  /* 0x0000000000007b1d */ /* 0x000fec0000010000 */
[----:B------:R-:W0:Y:S02]  /*21e0*/  LDS R21, [R112+UR12+0x2000] ;  /* 0x0020000c70157984 */ /* 0x000e240008000800 */
[----:B0-----:R-:W-:-:S05]  /*21f0*/  FMNMX R21, R21, -INF , !PT ;  /* 0xff80000015157809 */ /* 0x001fca0007800000 */
[--C-:B------:R-:W-:Y:S01]  /*2200*/  FADD R119, R119, -R21.reuse ;  /* 0x8000001577777221 */ /* 0x100fe20000000000 */
[--C-:B------:R-:W-:Y:S01]  /*2210*/  FADD R150, R150, -R21.reuse ;  /* 0x8000001596967221 */ /* 0x100fe20000000000 */
[--C-:B------:R-:W-:Y:S01]  /*2220*/  FADD R6, R6, -R21.reuse ;  /* 0x8000001506067221 */ /* 0x100fe20000000000 */
[--C-:B------:R-:W-:Y:S01]  /*2230*/  FADD R7, R7, -R21.reuse ;  /* 0x8000001507077221 */ /* 0x100fe20000000000 */
[----:B------:R-:W-:Y:S01]  /*2240*/  FMUL R24, R119, 1.4426950216293334961 ;  /* 0x3fb8aa3b77187820 */ /* 0x000fe20000400000 */
[----:B------:R-:W-:Y:S01]  /*2250*/  FMUL R25, R150, 1.4426950216293334961 ;  /* 0x3fb8aa3b96197820 */ /* 0x000fe20000400000 */
[----:B------:R-:W-:Y:S01]  /*2260*/  FMUL R6, R6, 1.4426950216293334961 ;  /* 0x3fb8aa3b06067820 */ /* 0x000fe20000400000 */
[----:B------:R-:W-:Y:S01]  /*2270*/  FMUL R7, R7, 1.4426950216293334961 ;  /* 0x3fb8aa3b07077820 */ /* 0x000fe20000400000 */
[--C-:B------:R-:W-:Y:S01]  /*2280*/  FADD R148, R148, -R21.reuse ;  /* 0x8000001594947221 */ /* 0x100fe20000000000 */
[--C-:B------:R-:W-:Y:S01]  /*2290*/  FADD R26, R8, -R21.reuse ;  /* 0x80000015081a7221 */ /* 0x100fe20000000000 */
[----:B------:R-:W-:Y:S01]  /*22a0*/  MUFU.EX2 R24, R24 ;  /* 0x0000001800187308 */ /* 0x000fe20000000800 */
[--C-:B------:R-:W-:Y:S01]  /*22b0*/  FADD R13, R13, -R21.reuse ;  /* 0x800000150d0d7221 */ /* 0x100fe20000000000 */
[----:B------:R-:W-:Y:S01]  /*22c0*/  FMUL R148, R148, 1.4426950216293334961 ;  /* 0x3fb8aa3b94947820 */ /* 0x000fe20000400000 */
[----:B------:R-:W-:Y:S01]  /*22d0*/  FMUL R27, R26, 1.4426950216293334961 ;  /* 0x3fb8aa3b1a1b7820 */ /* 0x000fe20000400000 */
[--C-:B------:R-:W-:Y:S01]  /*22e0*/  FADD R26, R11, -R21.reuse ;  /* 0x800000150b1a7221 */ /* 0x100fe20000000000 */
[----:B------:R-:W-:Y:S01]  /*22f0*/  FMUL R13, R13, 1.4426950216293334961 ;  /* 0x3fb8aa3b0d0d7820 */ /* 0x000fe20000400000 */
[--C-:B------:R-:W-:Y:S01]  /*2300*/  FADD R14, R14, -R21.reuse ;  /* 0x800000150e0e7221 */ /* 0x100fe20000000000 */
[--C-:B------:R-:W-:Y:S01]  /*2310*/  FADD R10, R10, -R21.reuse ;  /* 0x800000150a0a7221 */ /* 0x100fe20000000000 */
[----:B------:R-:W0:Y:S01]  /*2320*/  MUFU.EX2 R25, R25 ;  /* 0x0000001900197308 */ /* 0x000e220000000800 */
[----:B------:R-:W-:Y:S01]  /*2330*/  FMUL R28, R26, 1.4426950216293334961 ;  /* 0x3fb8aa3b1a1c7820 */ /* 0x000fe20000400000 */
[--C-:B------:R-:W-:Y:S01]  /*2340*/  FADD R26, R9, -R21.reuse ;  /* 0x80000015091a7221 */ /* 0x100fe20000000000 */
[----:B------:R-:W-:Y:S01]  /*2350*/  FMUL R14, R14, 1.4426950216293334961 ;  /* 0x3fb8aa3b0e0e7820 */ /* 0x000fe20000400000 */
[----:B------:R-:W-:Y:S01]  /*2360*/  FMUL R10, R10, 1.4426950216293334961 ;  /* 0x3fb8aa3b0a0a7820 */ /* 0x000fe20000400000 */
[--C-:B------:R-:W-:Y:S01]  /*2370*/  FADD R12, R12, -R21.reuse ;  /* 0x800000150c0c7221 */ /* 0x100fe20000000000 */
[----:B------:R-:W-:Y:S01]  /*2380*/  FMUL R26, R26, 1.4426950216293334961 ;  /* 0x3fb8aa3b1a1a7820 */ /* 0x000fe20000400000 */
[--C-:B------:R-:W-:Y:S01]  /*2390*/  FADD R5, R5, -R21.reuse ;  /* 0x8000001505057221 */ /* 0x100fe20000000000 */
[----:B------:R-:W1:Y:S01]  /*23a0*/  MUFU.EX2 R6, R6 ;  /* 0x0000000600067308 */ /* 0x000e620000000800 */
[----:B------:R-:W-:Y:S01]  /*23b0*/  FMUL R12, R12, 1.4426950216293334961 ;  /* 0x3fb8aa3b0c0c7820 */ /* 0x000fe20000400000 */
[--C-:B------:R-:W-:Y:S01]  /*23c0*/  FADD R34, R34, -R21.reuse ;  /* 0x8000001522227221 */ /* 0x100fe20000000000 */
[----:B------:R-:W-:Y:S01]  /*23d0*/  FMUL R5, R5, 1.4426950216293334961 ;  /* 0x3fb8aa3b05057820 */ /* 0x000fe20000400000 */
[--C-:B------:R-:W-:Y:S01]  /*23e0*/  FADD R121, R121, -R21.reuse ;  /* 0x8000001579797221 */ /* 0x100fe20000000000 */
[--C-:B------:R-:W-:Y:S01]  /*23f0*/  FADD R152, R152, -R21.reuse ;  /* 0x8000001598987221 */ /* 0x100fe20000000000 */
[--C-:B------:R-:W-:Y:S01]  /*2400*/  FADD R125, R125, -R21.reuse ;  /* 0x800000157d7d7221 */ /* 0x100fe20000000000 */
[--C-:B------:R-:W-:Y:S01]  /*2410*/  FADD R154, R154, -R21.reuse ;  /* 0x800000159a9a7221 */ /* 0x100fe20000000000 */
[----:B------:R-:W2:Y:S01]  /*2420*/  MUFU.EX2 R7, R7 ;  /* 0x0000000700077308 */ /* 0x000ea20000000800 */
[----:B------:R-:W-:Y:S01]  /*2430*/  FMUL R121, R121, 1.4426950216293334961 ;  /* 0x3fb8aa3b79797820 */ /* 0x000fe20000400000 */
[----:B------:R-:W-:Y:S01]  /*2440*/  FMUL R152, R152, 1.4426950216293334961 ;  /* 0x3fb8aa3b98987820 */ /* 0x000fe20000400000 */
[----:B------:R-:W-:Y:S01]  /*2450*/  FMUL R125, R125, 1.4426950216293334961 ;  /* 0x3fb8aa3b7d7d7820 */ /* 0x000fe20000400000 */
[----:B------:R-:W-:Y:S01]  /*2460*/  FMUL R154, R154, 1.4426950216293334961 ;  /* 0x3fb8aa3b9a9a7820 */ /* 0x000fe20000400000 */
[--C-:B------:R-:W-:Y:S01]  /*2470*/  FADD R127, R127, -R21.reuse ;  /* 0x800000157f7f7221 */ /* 0x100fe20000000000 */
[--C-:B------:R-:W-:Y:S01]  /*2480*/  FADD R156, R156, -R21.reuse ;  /* 0x800000159c9c7221 */ /* 0x100fe20000000000 */
[--C-:B------:R-:W-:Y:S01]  /*2490*/  FADD R129, R129, -R21.reuse ;  /* 0x8000001581817221 */ /* 0x100fe20000000000 */
[----:B------:R-:W3:Y:S01]  /*24a0*/  MUFU.EX2 R8, R148 ;  /* 0x0000009400087308 */ /* 0x000ee20000000800 */
[----:B------:R-:W-:Y:S01]  /*24b0*/  FMUL R127, R127, 1.4426950216293334961 ;  /* 0x3fb8aa3b7f7f7820 */ /* 0x000fe20000400000 */
[----:B------:R-:W-:Y:S01]  /*24c0*/  FMUL R156, R156, 1.4426950216293334961 ;  /* 0x3fb8aa3b9c9c7820 */ /* 0x000fe20000400000 */
[----:B------:R-:W-:Y:S01]  /*24d0*/  FMUL R129, R129, 1.4426950216293334961 ;  /* 0x3fb8aa3b81817820 */ /* 0x000fe20000400000 */
[--C-:B------:R-:W-:Y:S01]  /*24e0*/  FADD R29, R29, -R21.reuse ;  /* 0x800000151d1d7221 */ /* 0x100fe20000000000 */
[--C-:B------:R-:W-:Y:S01]  /*24f0*/  FADD R30, R30, -R21.reuse ;  /* 0x800000151e1e7221 */ /* 0x100fe20000000000 */
[--C-:B------:R-:W-:Y:S01]  /*2500*/  FADD R23, R23, -R21.reuse ;  /* 0x8000001517177221 */ /* 0x100fe20000000000 */
[--C-:B------:R-:W-:Y:S01]  /*2510*/  FADD R22, R22, -R21.reuse ;  /* 0x8000001516167221 */ /* 0x100fe20000000000 */
[----:B------:R-:W4:Y:S01]  /*2520*/  MUFU.EX2 R11, R27 ;  /* 0x0000001b000b7308 */ /* 0x000f220000000800 */
[----:B------:R-:W-:Y:S01]  /*2530*/  FMUL R29, R29, 1.4426950216293334961 ;  /* 0x3fb8aa3b1d1d7820 */ /* 0x000fe20000400000 */
[----:B------:R-:W-:Y:S01]  /*2540*/  FMUL R30, R30, 1.4426950216293334961 ;  /* 0x3fb8aa3b1e1e7820 */ /* 0x000fe20000400000 */
[----:B------:R-:W-:Y:S01]  /*2550*/  FMUL R23, R23, 1.4426950216293334961 ;  /* 0x3fb8aa3b17177820 */ /* 0x000fe20000400000 */
[----:B------:R-:W-:Y:S01]  /*2560*/  FMUL R22, R22, 1.4426950216293334961 ;  /* 0x3fb8aa3b16167820 */ /* 0x000fe20000400000 */
[--C-:B------:R-:W-:Y:S01]  /*2570*/  FADD R19, R19, -R21.reuse ;  /* 0x8000001513137221 */ /* 0x100fe20000000000 */
[--C-:B------:R-:W-:Y:S01]  /*2580*/  FADD R20, R20, -R21.reuse ;  /* 0x8000001514147221 */ /* 0x100fe20000000000 */
[--C-:B------:R-:W-:Y:S01]  /*2590*/  FADD R17, R17, -R21.reuse ;  /* 0x8000001511117221 */ /* 0x100fe20000000000 */
[----:B------:R0:W-:Y:S01]  /*25a0*/  MUFU.EX2 R27, R13 ;  /* 0x0000000d001b7308 */ /* 0x0001e20000000800 */
[----:B------:R-:W-:Y:S01]  /*25b0*/  FMUL R19, R19, 1.4426950216293334961 ;  /* 0x3fb8aa3b13137820 */ /* 0x000fe20000400000 */
[----:B------:R-:W-:Y:S01]  /*25c0*/  FMUL R20, R20, 1.4426950216293334961 ;  /* 0x3fb8aa3b14147820 */ /* 0x000fe20000400000 */
[----:B------:R-:W-:Y:S01]  /*25d0*/  FMUL R17, R17, 1.4426950216293334961 ;  /* 0x3fb8aa3b11117820 */ /* 0x000fe20000400000 */
[--C-:B------:R-:W-:Y:S01]  /*25e0*/  FADD R18, R18, -R21.reuse ;  /* 0x8000001512127221 */ /* 0x100fe20000000000 */
[--C-:B------:R-:W-:Y:S01]  /*25f0*/  FADD R15, R15, -R21.reuse ;  /* 0x800000150f0f7221 */ /* 0x100fe20000000000 */
[--C-:B------:R-:W-:Y:S01]  /*2600*/  FADD R16, R16, -R21.reuse ;  /* 0x8000001510107221 */ /* 0x100fe20000000000 */
[----:B------:R-:W-:Y:S01]  /*2610*/  FADD R4, R4, -R21 ;  /* 0x8000001504047221 */ /* 0x000fe20000000000 */
[----:B------:R5:W1:Y:S01]  /*2620*/  MUFU.EX2 R9, R28 ;  /* 0x0000001c00097308 */ /* 0x000a620000000800 */
[----:B0-----:R-:W-:Y:S01]  /*2630*/  FADD R13, R24, R25 ;  /* 0x00000019180d7221 */ /* 0x001fe20000000000 */
[----:B------:R-:W-:Y:S01]  /*2640*/  FMUL R18, R18, 1.4426950216293334961 ;  /* 0x3fb8aa3b12127820 */ /* 0x000fe20000400000 */
[----:B------:R-:W-:Y:S01]  /*2650*/  FMUL R15, R15, 1.4426950216293334961 ;  /* 0x3fb8aa3b0f0f7820 */ /* 0x000fe20000400000 */
[----:B------:R-:W-:Y:S01]  /*2660*/  FMUL R16, R16, 1.4426950216293334961 ;  /* 0x3fb8aa3b10107820 */ /* 0x000fe20000400000 */
[----:B------:R-:W-:-:S03]  /*2670*/  FMUL R4, R4, 1.4426950216293334961 ;  /* 0x3fb8aa3b04047820 */ /* 0x000fc60000400000 */
[----:B------:R1:W-:Y:S01]  /*2680*/  MUFU.EX2 R31, R14 ;  /* 0x0000000e001f7308 */ /* 0x0003e20000000800 */
[----:B-----5:R-:W-:-:S07]  /*2690*/  FMUL R28, R34, 1.4426950216293334961 ;  /* 0x3fb8aa3b221c7820 */ /* 0x020fce0000400000 */
[----:B------:R-:W0:Y:S01]  /*26a0*/  MUFU.EX2 R26, R26 ;  /* 0x0000001a001a7308 */ /* 0x000e220000000800 */
[----:B-1----:R-:W-:-:S04]  /*26b0*/  FADD R14, R6, R13 ;  /* 0x0000000d060e7221 */ /* 0x002fc80000000000 */
[----:B--2---:R-:W-:-:S03]  /*26c0*/  FADD R13, R7, R14 ;  /* 0x0000000e070d7221 */ /* 0x004fc60000000000 */
[----:B------:R-:W1:Y:S01]  /*26d0*/  MUFU.EX2 R10, R10 ;  /* 0x0000000a000a7308 */ /* 0x000e620000000800 */
[----:B---3--:R-:W-:-:S04]  /*26e0*/  FADD R14, R8, R13 ;  /* 0x0000000d080e7221 */ /* 0x008fc80000000000 */
[----:B----4-:R-:W-:-:S03]  /*26f0*/  FADD R14, R11, R14 ;  /* 0x0000000e0b0e7221 */ /* 0x010fc60000000000 */
[----:B------:R-:W2:Y:S01]  /*2700*/  MUFU.EX2 R12, R12 ;  /* 0x0000000c000c7308 */ /* 0x000ea20000000800 */
[----:B------:R-:W-:-:S04]  /*2710*/  FADD R13, R9, R14 ;  /* 0x0000000e090d7221 */ /* 0x000fc80000000000 */
[----:B0-----:R-:W-:-:S03]  /*2720*/  FADD R13, R26, R13 ;  /* 0x0000000d1a0d7221 */ /* 0x001fc60000000000 */
[----:B------:R-:W0:Y:S01]  /*2730*/  MUFU.EX2 R5, R5 ;  /* 0x0000000500057308 */ /* 0x000e220000000800 */
[----:B-1----:R-:W-:-:S04]  /*2740*/  FADD R14, R10, R13 ;  /* 0x0000000d0a0e7221 */ /* 0x002fc80000000000 */
[----:B------:R-:W-:-:S03]  /*2750*/  FADD R13, R27, R14 ;  /* 0x0000000e1b0d7221 */ /* 0x000fc60000000000 */
[----:B------:R-:W1:Y:S01]  /*2760*/  MUFU.EX2 R28, R28 ;  /* 0x0000001c001c7308 */ /* 0x000e620000000800 */
[----:B--2---:R-:W-:-:S04]  /*2770*/  FADD R14, R12, R13 ;  /* 0x0000000d0c0e7221 */ /* 0x004fc80000000000 */
[----:B------:R-:W-:-:S03]  /*2780*/  FADD R14, R31, R14 ;  /* 0x0000000e1f0e7221 */ /* 0x000fc60000000000 */
[----:B------:R-:W2:Y:S01]  /*2790*/  MUFU.EX2 R121, R121 ;  /* 0x0000007900797308 */ /* 0x000ea20000000800 */
[----:B0-----:R-:W-:-:S07]  /*27a0*/  FADD R13, R5, R14 ;  /* 0x0000000e050d7221 */ /* 0x001fce0000000000 */
[----:B------:R-:W0:Y:S01]  /*27b0*/  MUFU.EX2 R152, R152 ;  /* 0x0000009800987308 */ /* 0x000e220000000800 */
[----:B-1----:R-:W-:-:S07]  /*27c0*/  FADD R14, R28, R13 ;  /* 0x0000000d1c0e7221 */ /* 0x002fce0000000000 */
[----:B------:R-:W1:Y:S01]  /*27d0*/  MUFU.EX2 R125, R125 ;  /* 0x0000007d007d7308 */ /* 0x000e620000000800 */
[----:B--2---:R-:W-:-:S07]  /*27e0*/  FADD R13, R121, R14 ;  /* 0x0000000e790d7221 */ /* 0x004fce0000000000 */
        /* <DEDUP_REMOVED lines=24> */
[----:B------:R1:W2:Y:S01]  /*2970*/  MUFU.EX2 R34, R15 ;  /* 0x0000000f00227308 */ /* 0x0002a20000000800 */
[----:B0-----:R-:W-:-:S07]  /*2980*/  FADD R14, R17, R14 ;  /* 0x0000000e110e7221 */ /* 0x001fce0000000000 */
[----:B------:R-:W0:Y:S01]  /*2990*/  MUFU.EX2 R16, R16 ;  /* 0x0000001000107308 */ /* 0x000e220000000800 */
[----:B-1----:R-:W-:-:S07]  /*29a0*/  FADD R15, R29, R14 ;  /* 0x0000000e1d0f7221 */ /* 0x002fce0000000000 */
[----:B------:R-:W1:Y:S01]  /*29b0*/  MUFU.EX2 R13, R4 ;  /* 0x00000004000d7308 */ /* 0x000e620000000800 */
[----:B--2---:R-:W-:-:S04]  /*29c0*/  FADD R15, R34, R15 ;  /* 0x0000000f220f7221 */ /* 0x004fc80000000000 */
[----:B0-----:R-:W-:-:S04]  /*29d0*/  FADD R14, R16, R15 ;  /* 0x0000000f100e7221 */ /* 0x001fc80000000000 */
[----:B-1----:R-:W-:-:S05]  /*29e0*/  FADD R14, R13, R14 ;  /* 0x0000000e0d0e7221 */ /* 0x002fca0000000000 */
[----:B------:R-:W0:Y:S02]  /*29f0*/  SHFL.BFLY PT, R15, R14, 0x10, 0x1f ;  /* 0x0e001f000e0f7f89 */ /* 0x000e2400000e0000 */
[----:B0-----:R-:W-:Y:S01]  /*2a00*/  FADD R18, R14, R15 ;  /* 0x0000000f0e127221 */ /* 0x001fe20000000000 */
[----:B------:R-:W-:Y:S06]  /*2a10*/  BAR.SYNC.DEFER_BLOCKING 0x0 ;  /* 0x0000000000007b1d */ /* 0x000fec0000010000 */
[----:B------:R-:W-:Y:S02]  /*2a20*/  @!P2 STS [R111+UR12+0x2000], R18 ;  /* 0x002000126f00a988 */ /* 0x000fe4000800080c */
[----:B------:R-:W-:Y:S06]  /*2a30*/  BAR.SYNC.DEFER_BLOCKING 0x0 ;  /* 0x0000000000007b1d */ /* 0x000fec0000010000 */
[----:B------:R-:W0:Y:S04]  /*2a40*/  @!P3 LDS R113, [R110+0x2000] ;  /* 0x002000006e71b984 */ /* 0x000e280000000800 */
[----:B0-----:R-:W0:Y:S02]  /*2a50*/  SHFL.BFLY PT, R4, R113, 0x1, 0x1f ;  /* 0x0c201f0071047f89 */ /* 0x001e2400000e0000 */
[----:B0-----:R-:W-:-:S05]  /*2a60*/  FADD R15, R113, R4 ;  /* 0x00000004710f7221 */ /* 0x001fca0000000000 */
[----:B------:R0:W-:Y:S01]  /*2a70*/  @P4 STS [R110+0x2000], R15 ;  /* 0x0020000f6e004388 */ /* 0x0001e20000000800 */
[----:B------:R-:W-:Y:S01]  /*2a80*/  BAR.SYNC.DEFER_BLOCKING 0x0 ;  /* 0x0000000000007b1d */ /* 0x000fe20000010000 */
[----:B------:R-:W-:Y:S02]  /*2a90*/  PRMT R133, RZ, 0x7610, R133 ;  /* 0x00007610ff857816 */ /* 0x000fe40000000085 */
[----:B------:R-:W-:Y:S02]  /*2aa0*/  PRMT R135, RZ, 0x7610, R135 ;  /* 0x00007610ff877816 */ /* 0x000fe40000000087 */
[----:B------:R-:W-:Y:S02]  /*2ab0*/  PRMT R141, RZ, 0x7610, R141 ;  /* 0x00007610ff8d7816 */ /* 0x000fe4000000008d */
[----:B0-----:R-:W-:Y:S02]  /*2ac0*/  PRMT R15, RZ, 0x7610, R15 ;  /* 0x00007610ff0f7816 */ /* 0x001fe4000000000f */
[----:B------:R-:W-:-:S02]  /*2ad0*/  PRMT R148, RZ, 0x7610, R148 ;  /* 0x00007610ff947816 */ /* 0x000fc40000000094 */
[----:B------:R-:W-:Y:S02]  /*2ae0*/  PRMT R150, RZ, 0x7610, R150 ;  /* 0x00007610ff967816 */ /* 0x000fe40000000096 */
[----:B------:R-:W-:Y:S02]  /*2af0*/  PRMT R160, RZ, 0x7610, R160 ;  /* 0x00007610ffa07816 */ /* 0x000fe400000000a0 */
[----:B------:R-:W-:Y:S02]  /*2b00*/  PRMT R164, RZ, 0x7610, R164 ;  /* 0x00007610ffa47816 */ /* 0x000fe400000000a4 */
[----:B------:R-:W-:Y:S02]  /*2b10*/  PRMT R18, RZ, 0x7610, R18 ;  /* 0x00007610ff127816 */ /* 0x000fe40000000012 */
[----:B------:R-:W-:Y:S02]  /*2b20*/  PRMT R158, RZ, 0x7610, R158 ;  /* 0x00007610ff9e7816 */ /* 0x000fe4000000009e */
[----:B------:R-:W-:Y:S01]  /*2b30*/  PRMT R162, RZ, 0x7610, R162 ;  /* 0x00007610ffa27816 */ /* 0x000fe200000000a2 */
[----:B------:R-:W2:Y:S01]  /*2b40*/  @P1 LDG.E.U8 R33, desc[UR22][R96.64] ;  /* 0x0000001660211981 */ /* 0x000ea2000c1e1100 */
[----:B------:R-:W-:-:S03]  /*2b50*/  PRMT R166, RZ, 0x7610, R166 ;  /* 0x00007610ffa67816 */ /* 0x000fc600000000a6 */
[----:B------:R-:W3:Y:S04]  /*2b60*/  @P1 LDG.E.U8 R131, desc[UR22][R88.64] ;  /* 0x0000001658831981 */ /* 0x000ee8000c1e1100 */
[----:B------:R-:W4:Y:S04]  /*2b70*/  @P1 LDG.E.U8 R15, desc[UR22][R80.64] ;  /* 0x00000016500f1981 */ /* 0x000f28000c1e1100 */
[----:B------:R-:W5:Y:S04]  /*2b80*/  @P1 LDG.E.U8 R139, desc[UR22][R72.64] ;  /* 0x00000016488b1981 */ /* 0x000f68000c1e1100 */
        /* <DEDUP_REMOVED lines=11> */
[----:B------:R-:W5:Y:S01]  /*2c40*/  @P1 LDG.E.U8 R166, desc[UR22][R66.64] ;  /* 0x0000001642a61981 */ /* 0x000f62000c1e1100 */
[----:B------:R-:W-:-:S03]  /*2c50*/  F2FP.SATFINITE.E4M3.F32.PACK_AB_MERGE_C R30, R23, R30, RZ ;  /* 0x0000001e171e723e */ /* 0x000fc600048070ff */
[----:B------:R-:W0:Y:S01]  /*2c60*/  LDS R23, [R112+UR12+0x2000] ;  /* 0x0020000c70177984 */ /* 0x000e220008000800 */
[----:B------:R-:W-:Y:S01]  /*2c70*/  BAR.SYNC.DEFER_BLOCKING 0x0 ;  /* 0x0000000000007b1d */ /* 0x000fe20000010000 */
[----:B------:R-:W-:-:S05]  /*2c80*/  IMAD.SHL.U32 R113, R0, 0x10, RZ ;  /* 0x0000001000717824 */ /* 0x000fca00078e00ff */
[----:B------:R-:W-:-:S05]  /*2c90*/  LOP3.LUT R4, R113, 0x70, RZ, 0xc0, !PT ;  /* 0x0000007071047812 */ /* 0x000fca00078ec0ff */
[----:B------:R-:W-:Y:S02]  /*2ca0*/  IMAD R115, R115, 0x40, R4 ;  /* 0x0000004073737824 */ /* 0x000fe400078e0204 */
[----:B------:R-:W-:Y:S01]  /*2cb0*/  FADD R4, -R21, -INF ;  /* 0xff80000015047421 */ /* 0x000fe20000000100 */
[----:B------:R-:W-:Y:S02]  /*2cc0*/  F2FP.SATFINITE.E4M3.F32.PACK_AB_MERGE_C R6, R7, R6, RZ ;  /* 0x000000060706723e */ /* 0x000fe400048070ff */
[----:B------:R-:W-:Y:S01]  /*2cd0*/  F2FP.SATFINITE.E4M3.F32.PACK_AB_MERGE_C R7, R17, R20, RZ ;  /* 0x000000141107723e */ /* 0x000fe200048070ff */
[----:B------:R-:W-:Y:S01]  /*2ce0*/  FMUL R20, R4, 1.4426950216293334961 ;  /* 0x3fb8aa3b04147820 */ /* 0x000fe20000400000 */
[----:B------:R-:W-:Y:S02]  /*2cf0*/  LOP3.LUT R115, R115, R108, RZ, 0x3c, !PT ;  /* 0x0000006c73737212 */ /* 0x000fe400078e3cff */
[C---:B------:R-:W-:Y:S02]  /*2d00*/  LOP3.LUT R117, R104.reuse, 0x40, RZ, 0x3c, !PT ;  /* 0x0000004068757812 */ /* 0x040fe400078e3cff */
[----:B------:R-:W-:Y:S01]  /*2d10*/  LOP3.LUT R119, R104, 0x60, RZ, 0x3c, !PT ;  /* 0x0000006068777812 */ /* 0x000fe200078e3cff */
[----:B------:R-:W-:Y:S01]  /*2d20*/  IMAD R115, R146, 0x80, R115 ;  /* 0x0000008092737824 */ /* 0x000fe200078e0273 */
[----:B------:R-:W-:-:S02]  /*2d30*/  F2FP.SATFINITE.E4M3.F32.PACK_AB_MERGE_C R9, R26, R9, RZ ;  /* 0x000000091a09723e */ /* 0x000fc400048070ff */
[----:B------:R-:W-:Y:S02]  /*2d40*/  F2FP.SATFINITE.E4M3.F32.PACK_AB_MERGE_C R14, R31, R12, RZ ;  /* 0x0000000c1f0e723e */ /* 0x000fe400048070ff */
[----:B------:R-:W-:Y:S01]  /*2d50*/  F2FP.SATFINITE.E4M3.F32.PACK_AB_MERGE_C R121, R152, R121, RZ ;  /* 0x000000799879723e */ /* 0x000fe200048070ff */
[----:B------:R-:W1:Y:S01]  /*2d60*/  MUFU.EX2 R20, R20 ;  /* 0x0000001400147308 */ /* 0x000e620000000800 */
[----:B------:R-:W-:Y:S02]  /*2d70*/  F2FP.SATFINITE.E4M3.F32.PACK_AB_MERGE_C R127, R156, R127, RZ ;  /* 0x0000007f9c7f723e */ /* 0x000fe400048070ff */
[----:B------:R-:W-:Y:S02]  /*2d80*/  F2FP.SATFINITE.E4M3.F32.PACK_AB_MERGE_C R26, R13, R16, RZ ;  /* 0x000000100d1a723e */ /* 0x000fe400048070ff */
[----:B------:R-:W-:Y:S02]  /*2d90*/  F2FP.SATFINITE.E4M3.F32.PACK_AB_MERGE_C R13, R11, R8, R9 ;  /* 0x000000080b0d723e */ /* 0x000fe40004807009 */
[----:B------:R-:W-:-:S02]  /*2da0*/  F2FP.SATFINITE.E4M3.F32.PACK_AB_MERGE_C R12, R25, R24, R6 ;  /* 0x00000018190c723e */ /* 0x000fc40004807006 */
[----:B------:R-:W-:Y:S02]  /*2db0*/  F2FP.SATFINITE.E4M3.F32.PACK_AB_MERGE_C R14, R27, R10, R14 ;  /* 0x0000000a1b0e723e */ /* 0x000fe4000480700e */
[----:B------:R-:W-:Y:S02]  /*2dc0*/  F2FP.SATFINITE.E4M3.F32.PACK_AB_MERGE_C R17, R32, R129, R30 ;  /* 0x000000812011723e */ /* 0x000fe4000480701e */
[----:B------:R-:W-:Y:S01]  /*2dd0*/  F2FP.SATFINITE.E4M3.F32.PACK_AB_MERGE_C R16, R154, R125, R127 ;  /* 0x0000007d9a10723e */ /* 0x000fe2000480707f */
[----:B------:R-:W-:Y:S01]  /*2de0*/  VIADD R123, R123, 0xffffffc0 ;  /* 0xffffffc07b7b7836 */ /* 0x000fe20000000000 */
[----:B--2---:R-:W-:Y:S04]  /*2df0*/  STS.U8 [R104+UR12+0x2000], R33 ;  /* 0x0020002168007988 */ /* 0x004fe8000800000c */
[----:B---3--:R-:W-:Y:S04]  /*2e00*/  STS.U8 [R104+UR12+0x2400], R131 ;  /* 0x0024008368007988 */ /* 0x008fe8000800000c */
[----:B----4-:R2:W-:Y:S04]  /*2e10*/  STS.U8 [R104+UR12+0x2800], R15 ;  /* 0x0028000f68007988 */ /* 0x0105e8000800000c */
[----:B-----5:R-:W-:Y:S04]  /*2e20*/  STS.U8 [R104+UR12+0x2c00], R139 ;  /* 0x002c008b68007988 */ /* 0x020fe8000800000c */
[----:B------:R-:W-:Y:S04]  /*2e30*/  STS.U8 [R106+UR12+0x2100], R35 ;  /* 0x002100236a007988 */ /* 0x000fe8000800000c */
[----:B------:R-:W-:Y:S01]  /*2e40*/  STS.U8 [R106+UR12+0x2500], R133 ;  /* 0x002500856a007988 */ /* 0x000fe2000800000c */
[----:B--2---:R-:W-:-:S03]  /*2e50*/  F2FP.SATFINITE.E4M3.F32.PACK_AB_MERGE_C R15, R28, R5, R121 ;  /* 0x000000051c0f723e */ /* 0x004fc60004807079 */
[----:B------:R-:W-:Y:S04]  /*2e60*/  STS.U8 [R106+UR12+0x2900], R135 ;  /* 0x002900876a007988 */ /* 0x000fe8000800000c */
[----:B------:R-:W-:Y:S01]  /*2e70*/  STS.U8 [R106+UR12+0x2d00], R141 ;  /* 0x002d008d6a007988 */ /* 0x000fe2000800000c */
[----:B------:R-:W-:-:S03]  /*2e80*/  LOP3.LUT R121, R115, 0x10, RZ, 0x3c, !PT ;  /* 0x0000001073797812 */ /* 0x000fc600078e3cff */
[----:B------:R-:W-:Y:S04]  /*2e90*/  STS.U8 [R117+UR12+0x2200], R148 ;  /* 0x0022009475007988 */ /* 0x000fe8000800000c */
[----:B------:R-:W-:Y:S04]  /*2ea0*/  STS.U8 [R117+UR12+0x2600], R150 ;  /* 0x0026009675007988 */ /* 0x000fe8000800000c */
[----:B------:R-:W-:Y:S04]  /*2eb0*/  STS.U8 [R117+UR12+0x2a00], R160 ;  /* 0x002a00a075007988 */ /* 0x000fe8000800000c */
[----:B------:R-:W-:Y:S04]  /*2ec0*/  STS.U8 [R117+UR12+0x2e00], R164 ;  /* 0x002e00a475007988 */ /* 0x000fe8000800000c */
[----:B------:R2:W-:Y:S04]  /*2ed0*/  STS.U8 [R119+UR12+0x2300], R18 ;  /* 0x0023001277007988 */ /* 0x0005e8000800000c */
[----:B------:R3:W-:Y:S01]  /*2ee0*/  STS.U8 [R119+UR12+0x2700], R158 ;  /* 0x0027009e77007988 */ /* 0x0007e2000800000c */
[----:B--2---:R-:W-:-:S02]  /*2ef0*/  F2FP.SATFINITE.E4M3.F32.PACK_AB_MERGE_C R18, R19, R22, R7 ;  /* 0x000000161312723e */ /* 0x004fc40004807007 */
[----:B------:R-:W-:Y:S01]  /*2f00*/  F2FP.SATFINITE.E4M3.F32.PACK_AB_MERGE_C R19, R34, R29, R26 ;  /* 0x0000001d2213723e */ /* 0x000fe2000480701a */
[----:B------:R3:W-:Y:S04]  /*2f10*/  STS.U8 [R119+UR12+0x2b00], R162 ;  /* 0x002b00a277007988 */ /* 0x0007e8000800000c */
[----:B------:R3:W-:Y:S04]  /*2f20*/  STS.U8 [R119+UR12+0x2f00], R166 ;  /* 0x002f00a677007988 */ /* 0x0007e8000800000c */
[----:B------:R3:W-:Y:S04]  /*2f30*/  STS.128 [R115+UR12], R12 ;  /* 0x0000000c73007988 */ /* 0x0007e80008000c0c */
[----:B------:R3:W-:Y:S01]  /*2f40*/  STS.128 [R121+UR12], R16 ;  /* 0x0000001079007988 */ /* 0x0007e20008000c0c */
[----:B------:R-:W2:Y:S01]  /*2f50*/  LDTM.16dp32bit_t0_t15.x8 R4, tmem[UR13] ;  /* 0x0000000d000479ee */ /* 0x000ea20008980000 */
[----:B------:R-:W4:Y:S01]  /*2f60*/  LDTM.16dp32bit_t16_t31.x8 R4, tmem[UR13+0x8] ;  /* 0x0000080d000479ee */ /* 0x000f2200089a0000 */
[----:B------:R-:W-:Y:S01]  /*2f70*/  NOP ;  /* 0x0000000000007918 */ /* 0x000fe20000000000 */
[----:B01----:R-:W-:Y:S05]  /*2f80*/  @!P1 BRA `(.L_x_9) ;  /* 0x0000000000289947 */ /* 0x003fea0003800000 */
[C---:B--2-4-:R-:W-:Y:S01]  /*2f90*/  FMUL R4, R20.reuse, R4 ;  /* 0x0000000414047220 */ /* 0x054fe20000400000 */
[C---:B------:R-:W-:Y:S01]  /*2fa0*/  FMUL R5, R20.reuse, R5 ;  /* 0x0000000514057220 */ /* 0x040fe20000400000 */
[C---:B------:R-:W-:Y:S01]  /*2fb0*/  FMUL R6, R20.reuse, R6 ;  /* 0x0000000614067220 */ /* 0x040fe20000400000 */
[C---:B------:R-:W-:Y:S01]  /*2fc0*/  FMUL R7, R20.reuse, R7 ;  /* 0x0000000714077220 */ /* 0x040fe20000400000 */
[C---:B------:R-:W-:Y:S01]  /*2fd0*/  FMUL R8, R20.reuse, R8 ;  /* 0x0000000814087220 */ /* 0x040fe20000400000 */
[C---:B------:R-:W-:Y:S01]  /*2fe0*/  FMUL R9, R20.reuse, R9 ;  /* 0x0000000914097220 */ /* 0x040fe20000400000 */
[C---:B------:R-:W-:Y:S01]  /*2ff0*/  FMUL R10, R20.reuse, R10 ;  /* 0x0000000a140a7220 */ /* 0x040fe20000400000 */
[----:B------:R-:W-:-:S04]  /*3000*/  FMUL R11, R20, R11 ;  /* 0x0000000b140b7220 */ /* 0x000fc80000400000 */
[----:B------:R0:W-:Y:S01]  /*3010*/  STTM.16dp32bit_t0_t15.x8 tmem[UR13], R4 ;  /* 0x00000004000079ed */ /* 0x0001e2000898000d */
[----:B------:R0:W-:Y:S02]  /*3020*/  STTM.16dp32bit_t16_t31.x8 tmem[UR13+0x8], R4 ;  /* 0x00000804000079ed */ /* 0x0001e400089a000d */
.L_x_9:
[----:B----4-:R-:W1:Y:S02]  /*3030*/  FENCE.VIEW.ASYNC.T ;  /* 0x00000000000073c6 */ /* 0x010e640000000200 */
[----:B-1----:R-:W-:Y:S01]  /*3040*/  BAR.SYNC.DEFER_BLOCKING 0x0 ;  /* 0x0000000000007b1d */ /* 0x002fe20000010000 */
[----:B------:R-:W-:Y:S01]  /*3050*/  FADD R23, R20, R23 ;  /* 0x0000001714177221 */ /* 0x000fe20000000000 */
[----:B------:R-:W-:-:S04]  /*3060*/  ISETP.GE.AND P5, PT, R123, 0x1, PT ;  /* 0x000000017b00780c */ /* 0x000fc80003fa6270 */
[----:B------:R1:W-:Y:S06]  /*3070*/  MEMBAR.ALL.CTA ;  /* 0x0000000000007992 */ /* 0x0003ec0000008000 */
[----:B-1----:R-:W1:Y:S02]  /*3080*/  FENCE.VIEW.ASYNC.S ;  /* 0x00000000000073c6 */ /* 0x002e640000000000 */
[----:B-1----:R-:W-:Y:S06]  /*3090*/  BAR.SYNC.DEFER_BLOCKING 0x0 ;  /* 0x0000000000007b1d */ /* 0x002fec0000010000 */
[----:B------:R-:W-:Y:S05]  /*30a0*/  @!P6 BRA `(.L_x_10) ;  /* 0x000000000084e947 */ /* 0x000fea0003800000 */
[----:B------:R-:W-:Y:S02]  /*30b0*/  UIADD3 UR4, UPT, UPT, UR12, 0x2000, URZ ;  /* 0x000020000c047890 */ /* 0x000fe4000fffe0ff */
[----:B------:R-:W-:Y:S02]  /*30c0*/  USHF.R.U32.HI UR6, URZ, 0x4, UR12 ;  /* 0x00000004ff067899 */ /* 0x000fe4000801160c */
[----:B------:R-:W-:Y:S02]  /*30d0*/  USHF.R.U32.HI UR4, URZ, 0x4, UR4 ;  /* 0x00000004ff047899 */ /* 0x000fe40008011604 */
[----:B------:R-:W-:Y:S02]  /*30e0*/  USGXT.U32 UR6, UR6, 0xe ;  /* 0x0000000e0606789a */ /* 0x000fe40008000000 */
[----:B------:R-:W-:Y:S02]  /*30f0*/  USGXT.U32 UR8, UR4, 0xe ;  /* 0x0000000e0408789a */ /* 0x000fe40008000000 */
[----:B------:R-:W-:-:S02]  /*3100*/  UIADD3 UR34, UP1, UPT, UR6, 0x2, URZ ;  /* 0x0000000206227890 */ /* 0x000fc4000ff3e0ff */
[----:B------:R-:W-:Y:S01]  /*3110*/  UIADD3 UR36, UP2, UPT, UR8, 0x2, URZ ;  /* 0x0000000208247890 */ /* 0x000fe2000ff5e0ff */
[----:B------:R-:W-:Y:S01]  /*3120*/  UMOV UR4, URZ ;  /* 0x000000ff00047c82 */ /* 0x000fe20008000000 */
[----:B------:R-:W-:Y:S01]  /*3130*/  UMOV UR38, 0x0 ;  /* 0x0000000000267882 */ /* 0x000fe20000000000 */
[----:B------:R-:W-:Y:S02]  /*3140*/  UIADD3.X UR35, UPT, UPT, UR4, 0x40004040, URZ, UP1, !UPT ;  /* 0x4000404004237890 */ /* 0x000fe40008ffe4ff */
[----:B------:R-:W-:Y:S02]  /*3150*/  UIADD3.X UR37, UPT, UPT, UR4, 0x40004040, URZ, UP2, !UPT ;  /* 0x4000404004257890 */ /* 0x000fe400097fe4ff */
[----:B------:R-:W-:Y:S02]  /*3160*/  UIADD3.64 UR24, UPT, UPT, UR34, 0x2, URZ ;  /* 0x0000000222187897 */ /* 0x000fe4000fffe0ff */
[----:B------:R-:W-:Y:S02]  /*3170*/  UIADD3.64 UR26, UPT, UPT, UR36, 0x2, URZ ;  /* 0x00000002241a7897 */ /* 0x000fe4000fffe0ff */
[----:B------:R-:W-:-:S02]  /*3180*/  UIADD3.64 UR30, UPT, UPT, UR34, 0x4, URZ ;  /* 0x00000004221e7897 */ /* 0x000fc4000fffe0ff */
[----:B------:R-:W-:Y:S01]  /*3190*/  UIADD3.64 UR32, UPT, UPT, UR36, 0x4, URZ ;  /* 0x0000000424207897 */ /* 0x000fe2000fffe0ff */
[----:B------:R-:W-:Y:S01]  /*31a0*/  UMOV UR39, 0x4080010 ;  /* 0x0408001000277882 */ /* 0x000fe20000000000 */
[----:B------:R-:W-:Y:S01]  /*31b0*/  UMOV UR7, 0x40004040 ;  /* 0x4000404000077882 */ /* 0x000fe20000000000 */
[----:B------:R-:W-:Y:S01]  /*31c0*/  UMOV UR9, 0x40004040 ;  /* 0x4000404000097882 */ /* 0x000fe20000000000 */
[----:B------:R-:W-:Y:S01]  /*31d0*/  UMOV UR40, 0x0 ;  /* 0x0000000000287882 */ /* 0x000fe20000000000 */
[----:B------:R-:W-:Y:S01]  /*31e0*/  UMOV UR41, 0x4080010 ;  /* 0x0408001000297882 */ /* 0x000fe20000000000 */
[----:B------:R-:W-:Y:S01]  /*31f0*/  UMOV UR42, 0x0 ;  /* 0x00000000002a7882 */ /* 0x000fe20000000000 */
[----:B------:R-:W-:Y:S01]  /*3200*/  UMOV UR43, 0x4080010 ;  /* 0x04080010002b7882 */ /* 0x000fe20000000000 */
[----:B------:R-:W-:Y:S01]  /*3210*/  UMOV UR4, UR14 ;  /* 0x0000000e00047c82 */ /* 0x000fe20008000000 */
[----:B------:R-:W-:Y:S01]  /*3220*/  UMOV UR5, URZ ;  /* 0x000000ff00057c82 */ /* 0x000fe20008000000 */
[----:B------:R1:W-:Y:S01]  /*3230*/  UTCQMMA gdesc[UR6], gdesc[UR8], tmem[UR10], tmem[UR38], idesc[UR39], UPT ;  /* 0x00ff2608060075ea */ /* 0x0003e2000b80030a */
[----:B------:R-:W-:Y:S01]  /*3240*/  UMOV UR44, 0x0 ;  /* 0x00000000002c7882 */ /* 0x000fe20000000000 */
[----:B------:R-:W-:Y:S01]  /*3250*/  UMOV UR45, 0x4080010 ;  /* 0x04080010002d7882 */ /* 0x000fe20000000000 */
[----:B------:R1:W-:Y:S01]  /*3260*/  UTCQMMA gdesc[UR34], gdesc[UR36], tmem[UR10], tmem[UR40], idesc[UR41], UPT ;  /* 0x00ff2824220075ea */ /* 0x0003e2000b80030a */
[----:B------:R-:W-:Y:S01]  /*3270*/  UMOV UR4, UR4 ;  /* 0x0000000400047c82 */ /* 0x000fe20008000000 */
[----:B------:R1:W-:Y:S01]  /*3280*/  UTCQMMA gdesc[UR24], gdesc[UR26], tmem[UR10], tmem[UR42], idesc[UR43], UPT ;  /* 0x00ff2a1a180075ea */ /* 0x0003e2000b80030a */
[----:B------:R1:W-:Y:S01]  /*3290*/  UTCQMMA gdesc[UR30], gdesc[UR32], tmem[UR10], tmem[UR44], idesc[UR45], UPT ;  /* 0x00ff2c201e0075ea */ /* 0x0003e2000b80030a */
[----:B------:R1:W-:Y:S01]  /*32a0*/  UTCBAR [UR4], URZ ;  /* 0x000000ff040073e9 */ /* 0x0003e200080000ff */
[----:B------:R-:W-:Y:S01]  /*32b0*/  NOP ;  /* 0x0000000000007918 */ /* 0x000fe20000000000 */
.L_x_10:
[----:B-1----:R-:W-:Y:S01]  /*32c0*/  UMOV UR4, URZ ;  /* 0x000000ff00047c82 */ /* 0x002fe20008000000 */
[----:B------:R-:W-:Y:S02]  /*32d0*/  FSEL R20, R21, -INF , P1 ;  /* 0xff80000015147808 */ /* 0x000fe40000800000 */
[----:B------:R-:W-:Y:S01]  /*32e0*/  FSEL R125, R23, 1, P1 ;  /* 0x3f800000177d7808 */ /* 0x000fe20000800000 */
[----:B------:R-:W-:Y:S06]  /*32f0*/  @!P5 BRA `(.L_x_11) ;  /* 0x0000002000d8d947 */ /* 0x000fec0003800000 */
[----:B------:R-:W-:Y:S01]  /*3300*/  UIADD3 UR6, UPT, UPT, UR12, 0x4000, URZ ;  /* 0x000040000c067890 */ /* 0x000fe2000fffe0ff */
[----:B------:R-:W-:Y:S01]  /*3310*/  IMAD.SHL.U32 R103, R103, 0x80, RZ ;  /* 0x0000008067677824 */ /* 0x000fe200078e00ff */
[----:B------:R-:W-:Y:S01]  /*3320*/  USHF.R.U32.HI UR42, URZ, 0x4, UR12 ;  /* 0x00000004ff2a7899 */ /* 0x000fe2000801160c */
[----:B------:R-:W-:Y:S01]  /*3330*/  IMAD.MOV.U32 R133, RZ, RZ, R20 ;  /* 0x000000ffff857224 */ /* 0x000fe200078e0014 */
[----:B------:R-:W-:Y:S01]  /*3340*/  USHF.R.U32.HI UR6, URZ, 0x4, UR6 ;  /* 0x00000004ff067899 */ /* 0x000fe20008011606 */
[----:B------:R-:W-:Y:S01]  /*3350*/  IMAD.MOV.U32 R135, RZ, RZ, RZ ;  /* 0x000000ffff877224 */ /* 0x000fe200078e00ff */
[----:B------:R-:W-:Y:S01]  /*3360*/  USGXT.U32 UR42, UR42, 0xe ;  /* 0x0000000e2a2a789a */ /* 0x000fe20008000000 */
[----:B------:R-:W-:Y:S01]  /*3370*/  IMAD.MOV.U32 R127, RZ, RZ, R103 ;  /* 0x000000ffff7f7224 */ /* 0x000fe200078e0067 */
[----:B------:R-:W-:Y:S02]  /*3380*/  USGXT.U32 UR24, UR6, 0xe ;  /* 0x0000000e0618789a */ /* 0x000fe40008000000 */
[----:B------:R-:W-:-:S02]  /*3390*/  UIADD3 UR32, UP3, UPT, UR42, 0x2, URZ ;  /* 0x000000022a207890 */ /* 0x000fc4000ff7e0ff */
[----:B------:R-:W-:Y:S02]  /*33a0*/  UIADD3 UR30, UP2, UPT, UR24, 0x2, URZ ;  /* 0x00000002181e7890 */ /* 0x000fe4000ff5e0ff */
[----:B------:R-:W-:Y:S02]  /*33b0*/  UIADD3 UR7, UPT, UPT, UR12, 0x5000, URZ ;  /* 0x000050000c077890 */ /* 0x000fe4000fffe0ff */
[----:B------:R-:W-:Y:S01]  /*33c0*/  USHF.L.U32 UR16, UR19, 0x7, URZ ;  /* 0x0000000713107899 */ /* 0x000fe200080006ff */
[----:B------:R-:W-:Y:S01]  /*33d0*/  UMOV UR5, URZ ;  /* 0x000000ff00057c82 */ /* 0x000fe20008000000 */
[----:B------:R-:W-:Y:S01]  /*33e0*/  UMOV UR4, URZ ;  /* 0x000000ff00047c82 */ /* 0x000fe20008000000 */
[----:B------:R-:W-:Y:S02]  /*33f0*/  UIADD3.X UR33, UPT, UPT, UR5, 0x40004040, URZ, UP3, !UPT ;  /* 0x4000404005217890 */ /* 0x000fe40009ffe4ff */
[----:B------:R-:W-:Y:S02]  /*3400*/  UIADD3.X UR31, UPT, UPT, UR4, 0x40004040, URZ, UP2, !UPT ;  /* 0x40004040041f7890 */ /* 0x000fe400097fe4ff */
[----:B------:R-:W-:-:S02]  /*3410*/  USHF.R.U32.HI UR17, URZ, 0x4, UR17 ;  /* 0x00000004ff117899 */ /* 0x000fc40008011611 */
[----:B------:R-:W-:Y:S02]  /*3420*/  USHF.R.U32.HI UR7, URZ, 0x4, UR7 ;  /* 0x00000004ff077899 */ /* 0x000fe40008011607 */
[----:B------:R-:W-:Y:S02]  /*3430*/  UIADD3 UR34, UP3, UPT, UR32, 0x2, URZ ;  /* 0x0000000220227890 */ /* 0x000fe4000ff7e0ff */
[----:B------:R-:W-:Y:S02]  /*3440*/  UIADD3 UR36, UP2, UPT, UR32, 0x4, URZ ;  /* 0x0000000420247890 */ /* 0x000fe4000ff5e0ff */
[----:B------:R-:W-:Y:S01]  /*3450*/  UISETP.NE.U32.AND UP1, UPT, UR20, URZ, UPT ;  /* 0x000000ff1400728c */ /* 0x000fe2000bf25070 */
[----:B------:R-:W1:Y:S01]  /*3460*/  LDCU UR43, c[0x0][0x3a8] ;  /* 0x00007500ff2b77ac */ /* 0x000e620008000800 */
[----:B------:R-:W-:Y:S02]  /*3470*/  USGXT.U32 UR17, UR17, 0xe ;  /* 0x0000000e1111789a */ /* 0x000fe40008000000 */
[----:B------:R-:W-:-:S02]  /*3480*/  USGXT.U32 UR28, UR7, 0xe ;  /* 0x0000000e071c789a */ /* 0x000fc40008000000 */
[----:B------:R-:W-:Y:S02]  /*3490*/  UIADD3.X UR35, UPT, UPT, UR33, URZ, URZ, UP3, !UPT ;  /* 0x000000ff21237290 */ /* 0x000fe40009ffe4ff */
[----:B------:R-:W-:Y:S02]  /*34a0*/  UIADD3.X UR37, UPT, UPT, UR33, URZ, URZ, UP2, !UPT ;  /* 0x000000ff21257290 */ /* 0x000fe400097fe4ff */
[----:B------:R-:W-:Y:S02]  /*34b0*/  UIADD3.64 UR38, UPT, UPT, UR30, 0x2, URZ ;  /* 0x000000021e267897 */ /* 0x000fe4000fffe0ff */
[----:B------:R-:W-:Y:S01]  /*34c0*/  UIADD3.64 UR40, UPT, UPT, UR30, 0x4, URZ ;  /* 0x000000041e287897 */ /* 0x000fe2000fffe0ff */
[----:B------:R-:W-:Y:S01]  /*34d0*/  UMOV UR25, 0x1 ;  /* 0x0000000100197882 */ /* 0x000fe20000000000 */
[----:B------:R-:W-:Y:S01]  /*34e0*/  UMOV UR6, URZ ;  /* 0x000000ff00067c82 */ /* 0x000fe20008000000 */
[----:B------:R-:W-:-:S09]  /*34f0*/  UMOV UR26, UR16 ;  /* 0x00000010001a7c82 */ /* 0x000fd20008000000 */
.L_x_16:
[----:B------:R-:W-:Y:S02]  /*3500*/  SHF.R.S32.HI R139, RZ, 0x1f, R127 ;  /* 0x0000001fff8b7819 */ /* 0x000fe4000001147f */
[C---:B0-2---:R-:W-:Y:S02]  /*3510*/  IADD3 R4, P5, PT, R127.reuse, R64, RZ ;  /* 0x000000407f047210 */ /* 0x045fe40007fbe0ff */
[----:B------:R-:W-:-:S03]  /*3520*/  IADD3 R6, P1, PT, R127, R62, RZ ;  /* 0x0000003e7f067210 */ /* 0x000fc60007f3e0ff */
[----:B------:R-:W-:Y:S01]  /*3530*/  IMAD.X R5, R139, 0x1, R65, P5 ;  /* 0x000000018b057824 */ /* 0x000fe200028e0641 */
[----:B------:R-:W-:Y:S01]  /*3540*/  IADD3 R8, P5, PT, R127, R52, RZ ;  /* 0x000000347f087210 */ /* 0x000fe20007fbe0ff */
[----:B------:R-:W-:Y:S01]  /*3550*/  IMAD.X R7, R139, 0x1, R63, P1 ;  /* 0x000000018b077824 */ /* 0x000fe200008e063f */
[----:B------:R-:W-:Y:S02]  /*3560*/  IADD3 R10, P1, PT, R127, R60, RZ ;  /* 0x0000003c7f0a7210 */ /* 0x000fe40007f3e0ff */
[----:B---3--:R0:W2:Y:S01]  /*3570*/  LDG.E.U8 R19, desc[UR22][R4.64] ;  /* 0x0000001604137981 */ /* 0x0080a2000c1e1100 */
[----:B------:R-:W-:Y:S01]  /*3580*/  IMAD.X R9, R139, 0x1, R53, P5 ;  /* 0x000000018b097824 */ /* 0x000fe200028e0635 */
[----:B------:R-:W-:Y:S01]  /*3590*/  IADD3 R12, P5, PT, R127, R50, RZ ;  /* 0x000000327f0c7210 */ /* 0x000fe20007fbe0ff */
[----:B------:R-:W-:Y:S01]  /*35a0*/  IMAD.X R11, R139, 0x1, R61, P1 ;  /* 0x000000018b0b7824 */ /* 0x000fe200008e063d */
[----:B------:R-:W-:Y:S01]  /*35b0*/  IADD3 R14, P1, PT, R127, R48, RZ ;  /* 0x000000307f0e7210 */ /* 0x000fe20007f3e0ff */
[----:B------:R3:W4:Y:S02]  /*35c0*/  LDG.E.U8 R21, desc[UR22][R6.64] ;  /* 0x0000001606157981 */ /* 0x000724000c1e1100 */
[----:B------:R-:W-:Y:S01]  /*35d0*/  IMAD.X R13, R139, 0x1, R51, P5 ;  /* 0x000000018b0d7824 */ /* 0x000fe200028e0633 */
[----:B------:R-:W-:Y:S01]  /*35e0*/  IADD3 R16, P5, PT, R127, R46, RZ ;  /* 0x0000002e7f107210 */ /* 0x000fe20007fbe0ff */
[----:B------:R-:W-:Y:S01]  /*35f0*/  IMAD.X R15, R139, 0x1, R49, P1 ;  /* 0x000000018b0f7824 */ /* 0x000fe200008e0631 */
[----:B0-----:R-:W-:Y:S01]  /*3600*/  IADD3 R4, P1, PT, R127, R58, RZ ;  /* 0x0000003a7f047210 */ /* 0x001fe20007f3e0ff */
[----:B------:R0:W5:Y:S02]  /*3610*/  LDG.E.U8 R23, desc[UR22][R8.64] ;  /* 0x0000001608177981 */ /* 0x000164000c1e1100 */
[----:B------:R-:W-:-:S02]  /*3620*/  IMAD.X R17, R139, 0x1, R47, P5 ;  /* 0x000000018b117824 */ /* 0x000fc400028e062f */
[----:B------:R-:W-:Y:S01]  /*3630*/  IMAD.X R5, R139, 0x1, R59, P1 ;  /* 0x000000018b057824 */ /* 0x000fe200008e063b */
[C---:B---3--:R-:W-:Y:S01]  /*3640*/  IADD3 R6, P5, PT, R127.reuse, R44, RZ ;  /* 0x0000002c7f067210 */ /* 0x048fe20007fbe0ff */
[----:B------:R3:W5:Y:S01]  /*3650*/  LDG.E.U8 R25, desc[UR22][R10.64] ;  /* 0x000000160a197981 */ /* 0x000762000c1e1100 */
[----:B0-----:R-:W-:-:S03]  /*3660*/  IADD3 R8, P1, PT, R127, R42, RZ ;  /* 0x0000002a7f087210 */ /* 0x001fc60007f3e0ff */
[----:B------:R0:W5:Y:S01]  /*3670*/  LDG.E.U8 R27, desc[UR22][R12.64] ;  /* 0x000000160c1b7981 */ /* 0x000162000c1e1100 */
[C---:B------:R-:W-:Y:S02]  /*3680*/  IMAD.X R7, R139.reuse, 0x1, R45, P5 ;  /* 0x000000018b077824 */ /* 0x040fe400028e062d */
        /* <DEDUP_REMOVED lines=14> */
[----:B------:R-:W3:Y:S01]  /*3770*/  LDG.E.U8 R9, desc[UR22][R8.64] ;  /* 0x0000001608097981 */ /* 0x000ee2000c1e1100 */
[----:B0-----:R-:W-:-:S03]  /*3780*/  IADD3 R6, P1, PT, R127, R54, RZ ;  /* 0x000000367f067210 */ /* 0x001fc60007f3e0ff */
[C---:B------:R-:W-:Y:S01]  /*3790*/  IMAD.X R5, R139.reuse, 0x1, R3, P5 ;  /* 0x000000018b057824 */ /* 0x040fe200028e0603 */
[----:B------:R-:W3:Y:S01]  /*37a0*/  LDG.E.U8 R11, desc[UR22][R10.64] ;  /* 0x000000160a0b7981 */ /* 0x000ee2000c1e1100 */
[----:B------:R-:W-:-:S03]  /*37b0*/  IMAD.X R7, R139, 0x1, R55, P1 ;  /* 0x000000018b077824 */ /* 0x000fc600008e0637 */
[----:B------:R-:W3:Y:S04]  /*37c0*/  LDG.E.U8 R13, desc[UR22][R12.64] ;  /* 0x000000160c0d7981 */ /* 0x000ee8000c1e1100 */
[----:B------:R-:W3:Y:S04]  /*37d0*/  LDG.E.U8 R15, desc[UR22][R14.64] ;  /* 0x000000160e0f7981 */ /* 0x000ee8000c1e1100 */
[----:B------:R-:W3:Y:S04]  /*37e0*/  LDG.E.U8 R17, desc[UR22][R16.64] ;  /* 0x0000001610117981 */ /* 0x000ee8000c1e1100 */
[----:B------:R-:W3:Y:S04]  /*37f0*/  LDG.E.U8 R5, desc[UR22][R4.64] ;  /* 0x0000001604057981 */ /* 0x000ee8000c1e1100 */
[----:B------:R-:W3:Y:S01]  /*3800*/  LDG.E.U8 R7, desc[UR22][R6.64] ;  /* 0x0000001606077981 */ /* 0x000ee2000c1e1100 */
[----:B------:R-:W-:Y:S01]  /*3810*/  UMOV UR8, 0x1 ;  /* 0x0000000100087882 */ /* 0x000fe20000000000 */
[----:B------:R-:W-:Y:S01]  /*3820*/  VOTEU.ALL UP2, P0 ;  /* 0x0000000000ff7886 */ /* 0x000fe20000040000 */
[----:B------:R-:W-:-:S04]  /*3830*/  @!UP0 UIADD3 UR8, UPT, UPT, -UR8, 0x100000, URZ ;  /* 0x0010000008088890 */ /* 0x000fc8000fffe1ff */
[----:B------:R-:W-:Y:S02]  /*3840*/  @!UP0 USHF.L.U32 UR9, UR8, 0xb, URZ ;  /* 0x0000000b08098899 */ /* 0x000fe400080006ff */
[----:B------:R-:W-:Y:S01]  /*3850*/  @!UP0 USHF.L.U32 UR8, UR8, 0x1, URZ ;  /* 0x0000000108088899 */ /* 0x000fe200080006ff */
[----:B--2---:R0:W-:Y:S04]  /*3860*/  STS.U8 [R104+UR12+0x3000], R19 ;  /* 0x0030001368007988 */ /* 0x0041e8000800000c */
[----:B----4-:R0:W-:Y:S04]  /*3870*/  STS.U8 [R104+UR12+0x3100], R21 ;  /* 0x0031001568007988 */ /* 0x0101e8000800000c */
[----:B-----5:R0:W-:Y:S04]  /*3880*/  STS.U8 [R104+UR12+0x3200], R23 ;  /* 0x0032001768007988 */ /* 0x0201e8000800000c */
[----:B------:R0:W-:Y:S04]  /*3890*/  STS.U8 [R104+UR12+0x3300], R25 ;  /* 0x0033001968007988 */ /* 0x0001e8000800000c */
[----:B------:R0:W-:Y:S04]  /*38a0*/  STS.U8 [R104+UR12+0x3400], R27 ;  /* 0x0034001b68007988 */ /* 0x0001e8000800000c */
[----:B------:R0:W-:Y:S04]  /*38b0*/  STS.U8 [R104+UR12+0x3500], R29 ;  /* 0x0035001d68007988 */ /* 0x0001e8000800000c */
[----:B------:R0:W-:Y:S04]  /*38c0*/  STS.U8 [R104+UR12+0x3600], R31 ;  /* 0x0036001f68007988 */ /* 0x0001e8000800000c */
[----:B------:R0:W-:Y:S04]  /*38d0*/  STS.U8 [R104+UR12+0x3700], R33 ;  /* 0x0037002168007988 */ /* 0x0001e8000800000c */
[----:B------:R0:W-:Y:S04]  /*38e0*/  STS.U8 [R104+UR12+0x3800], R35 ;  /* 0x0038002368007988 */ /* 0x0001e8000800000c */
[----:B---3--:R0:W-:Y:S04]  /*38f0*/  STS.U8 [R104+UR12+0x3900], R9 ;  /* 0x0039000968007988 */ /* 0x0081e8000800000c */
[----:B------:R0:W-:Y:S04]  /*3900*/  STS.U8 [R104+UR12+0x3a00], R11 ;  /* 0x003a000b68007988 */ /* 0x0001e8000800000c */
[----:B------:R0:W-:Y:S04]  /*3910*/  STS.U8 [R104+UR12+0x3b00], R13 ;  /* 0x003b000d68007988 */ /* 0x0001e8000800000c */
[----:B------:R0:W-:Y:S04]  /*3920*/  STS.U8 [R104+UR12+0x3c00], R15 ;  /* 0x003c000f68007988 */ /* 0x0001e8000800000c */
[----:B------:R0:W-:Y:S04]  /*3930*/  STS.U8 [R104+UR12+0x3d00], R17 ;  /* 0x003d001168007988 */ /* 0x0001e8000800000c */
[----:B------:R0:W-:Y:S04]  /*3940*/  STS.U8 [R104+UR12+0x3e00], R5 ;  /* 0x003e000568007988 */ /* 0x0001e8000800000c */
[----:B------:R0:W-:Y:S01]  /*3950*/  STS.U8 [R104+UR12+0x3f00], R7 ;  /* 0x003f000768007988 */ /* 0x0001e2000800000c */
[----:B------:R2:W-:Y:S06]  /*3960*/  MEMBAR.ALL.CTA ;  /* 0x0000000000007992 */ /* 0x0005ec0000008000 */
[----:B--2---:R-:W-:Y:S04]  /*3970*/  FENCE.VIEW.ASYNC.S ;  /* 0x00000000000073c6 */ /* 0x004fe80000000000 */
[----:B------:R-:W2:Y:S02]  /*3980*/  FENCE.VIEW.ASYNC.S ;  /* 0x00000000000073c6 */ /* 0x000ea40000000000 */
[----:B--2---:R0:W2:Y:S02]  /*3990*/  @!UP2 SYNCS.EXCH.64 URZ, [UR12+0x5810], UR8 ;  /* 0x005810080cffa5b2 */ /* 0x0040a40008000100 */
[----:B--2---:R-:W-:Y:S06]  /*39a0*/  BAR.SYNC.DEFER_BLOCKING 0x0 ;  /* 0x0000000000007b1d */ /* 0x004fec0000010000 */
[----:B0-----:R-:W-:Y:S05]  /*39b0*/  BRA.U UP1, `(.L_x_12) ;  /* 0x0000000101307547 */ /* 0x001fea000b800000 */
[----:B------:R-:W-:Y:S01]  /*39c0*/  UIADD3 UR8, UPT, UPT, UR12, 0x5810, URZ ;  /* 0x000058100c087890 */ /* 0x000fe2000fffe0ff */
[----:B------:R-:W-:Y:S01]  /*39d0*/  UMOV UR9, URZ ;  /* 0x000000ff00097c82 */ /* 0x000fe20008000000 */
[----:B------:R-:W-:Y:S01]  /*39e0*/  UMOV UR20, UR28 ;  /* 0x0000001c00147c82 */ /* 0x000fe20008000000 */
[----:B------:R-:W-:Y:S01]  /*39f0*/  UMOV UR21, 0x80004020 ;  /* 0x8000402000157882 */ /* 0x000fe20000000000 */
[----:B------:R-:W-:Y:S01]  /*3a00*/  UMOV UR18, UR17 ;  /* 0x0000001100127c82 */ /* 0x000fe20008000000 */
[----:B------:R-:W-:Y:S01]  /*3a10*/  UMOV UR19, 0xc0004010 ;  /* 0xc000401000137882 */ /* 0x000fe20000000000 */
[----:B------:R-:W-:Y:S01]  /*3a20*/  UMOV UR44, 0x0 ;  /* 0x00000000002c7882 */ /* 0x000fe20000000000 */
[----:B------:R-:W-:Y:S01]  /*3a30*/  UMOV UR45, 0x4208010 ;  /* 0x04208010002d7882 */ /* 0x000fe20000000000 */
[----:B------:R-:W-:Y:S01]  /*3a40*/  UMOV UR8, UR8 ;  /* 0x0000000800087c82 */ /* 0x000fe20008000000 */
[----:B------:R0:W-:Y:S01]  /*3a50*/  UTCQMMA gdesc[UR20], gdesc[UR18], tmem[UR29], tmem[UR44], idesc[UR45], !UPT ;  /* 0x00ff2c12140075ea */ /* 0x0001e2000f80031d */
[----:B------:R0:W-:Y:S01]  /*3a60*/  UTCBAR [UR8], URZ ;  /* 0x000000ff080073e9 */ /* 0x0001e200080000ff */
[----:B------:R-:W-:-:S02]  /*3a70*/  NOP ;  /* 0x0000000000007918 */ /* 0x000fc40000000000 */
.L_x_12:
[----:B------:R-:W2:Y:S02]  /*3a80*/  SYNCS.PHASECHK.TRANS64.TRYWAIT P1, [UR12+0x5810], RZ ;  /* 0x005810ffff0075a7 */ /* 0x000ea4000802110c */
[----:B--2---:R-:W-:Y:S05]  /*3a90*/  @!P1 BRA `(.L_x_13) ;  /* 0x0000002800a49947 */ /* 0x004fea0003800000 */
.L_x_22:
[----:B------:R-:W-:Y:S01]  /*3aa0*/  BAR.SYNC.DEFER_BLOCKING 0x0 ;  /* 0x0000000000007b1d */ /* 0x000fe20000010000 */
[----:B------:R-:W-:Y:S01]  /*3ab0*/  VIADD R139, R108, UR6 ;  /* 0x000000066c8b7c36 */ /* 0x000fe20008000000 */
[----:B------:R-:W-:Y:S01]  /*3ac0*/  UIADD3 UR27, UPT, UPT, UR6, 0x80, URZ ;  /* 0x00000080061b7890 */ /* 0x000fe2000fffe0ff */
[----:B------:R-:W-:Y:S01]  /*3ad0*/  IMAD.U32 R135, R135, -0x80000000, RZ ;  /* 0x8000000087877824 */ /* 0x000fe200078e00ff */
[----:B------:R-:W-:Y:S01]  /*3ae0*/  USHF.R.S32.HI UR4, URZ, 0x1f, UR26 ;  /* 0x0000001fff047899 */ /* 0x000fe2000801141a */
[C---:B------:R-:W-:Y:S02]  /*3af0*/  VIADD R146, R139.reuse, 0x80 ;  /* 0x000000808b927836 */ /* 0x040fe40000000000 */
[----:B------:R-:W-:Y:S01]  /*3b00*/  VIADD R148, R139, 0x83 ;  /* 0x000000838b947836 */ /* 0x000fe20000000000 */
[----:B------:R-:W-:Y:S01]  /*3b10*/  LDTM.16dp32bit_t0_t15.x32 R4, tmem[UR15] ;  /* 0x0000000f000479ee */ /* 0x000fe20008a80000 */
[----:B------:R-:W2:Y:S01]  /*3b20*/  LDTM.16dp32bit_t16_t31.x32 R4, tmem[UR15+0x20] ;  /* 0x0000200f000479ee */ /* 0x000ea20008aa0000 */
[----:B------:R-:W-:-:S02]  /*3b30*/  ISETP.GE.AND P1, PT, R109, R146, PT ;  /* 0x000000926d00720c */ /* 0x000fc40003f26270 */
[----:B------:R-:W-:Y:S01]  /*3b40*/  ISETP.GT.AND P5, PT, R109, R146, PT ;  /* 0x000000926d00720c */ /* 0x000fe20003fa4270 */
[----:B------:R-:W-:Y:S01]  /*3b50*/  VIADD R146, R139, 0x82 ;  /* 0x000000828b927836 */ /* 0x000fe20000000000 */
[----:B------:R-:W3:Y:S01]  /*3b60*/  @!P0 SYNCS.CCTL.IV [UR12+0x5810] ;  /* 0x00581000ff0089b1 */ /* 0x000ee2000800000c */
[----:B------:R-:W-:Y:S01]  /*3b70*/  NOP ;  /* 0x0000000000007918 */ /* 0x000fe20000000000 */
[----:B-12---:R-:W-:Y:S01]  /*3b80*/  FMUL R4, R4, UR43 ;  /* 0x0000002b04047c20 */ /* 0x006fe20008400000 */
[----:B------:R-:W-:Y:S01]  /*3b90*/  FMUL R5, R5, UR43 ;  /* 0x0000002b05057c20 */ /* 0x000fe20008400000 */
[----:B------:R-:W-:Y:S01]  /*3ba0*/  FMUL R6, R6, UR43 ;  /* 0x0000002b06067c20 */ /* 0x000fe20008400000 */
[----:B------:R-:W-:Y:S01]  /*3bb0*/  FMUL R7, R7, UR43 ;  /* 0x0000002b07077c20 */ /* 0x000fe20008400000 */
[----:B------:R-:W-:Y:S01]  /*3bc0*/  FMUL R8, R8, UR43 ;  /* 0x0000002b08087c20 */ /* 0x000fe20008400000 */
[----:B------:R-:W-:Y:S01]  /*3bd0*/  FSEL R4, R4, -INF , P1 ;  /* 0xff80000004047808 */ /* 0x000fe20000800000 */
[----:B------:R-:W-:Y:S01]  /*3be0*/  FMUL R9, R9, UR43 ;  /* 0x0000002b09097c20 */ /* 0x000fe20008400000 */
[----:B------:R-:W-:Y:S01]  /*3bf0*/  ISETP.GE.AND P1, PT, R109, R146, PT ;  /* 0x000000926d00720c */ /* 0x000fe20003f26270 */
[----:B------:R-:W-:Y:S01]  /*3c00*/  VIADD R146, R139, 0x84 ;  /* 0x000000848b927836 */ /* 0x000fe20000000000 */
[----:B------:R-:W-:Y:S01]  /*3c10*/  FSEL R153, R5, -INF , P5 ;  /* 0xff80000005997808 */ /* 0x000fe20002800000 */
[----:B------:R-:W-:Y:S01]  /*3c20*/  FMUL R10, R10, UR43 ;  /* 0x0000002b0a0a7c20 */ /* 0x000fe20008400000 */
[----:B------:R-:W-:Y:S01]  /*3c30*/  FSEL R5, R6, -INF , P1 ;  /* 0xff80000006057808 */ /* 0x000fe20000800000 */
[----:B------:R-:W-:Y:S01]  /*3c40*/  VIADD R6, R139, 0x85 ;  /* 0x000000858b067836 */ /* 0x000fe20000000000 */
[----:B------:R-:W-:Y:S01]  /*3c50*/  ISETP.GE.AND P5, PT, R109, R148, PT ;  /* 0x000000946d00720c */ /* 0x000fe20003fa6270 */
[----:B------:R-:W-:Y:S01]  /*3c60*/  FMUL R13, R13, UR43 ;  /* 0x0000002b0d0d7c20 */ /* 0x000fe20008400000 */
[----:B------:R-:W-:Y:S01]  /*3c70*/  ISETP.GE.AND P1, PT, R109, R146, PT ;  /* 0x000000926d00720c */ /* 0x000fe20003f26270 */
[----:B------:R-:W-:Y:S01]  /*3c80*/  VIADD R146, R139, 0x86 ;  /* 0x000000868b927836 */ /* 0x000fe20000000000 */
[----:B------:R-:W-:Y:S01]  /*3c90*/  FSEL R148, R7, -INF , P5 ;  /* 0xff80000007947808 */ /* 0x000fe20002800000 */
[----:B------:R-:W-:Y:S01]  /*3ca0*/  FMUL R14, R14, UR43 ;  /* 0x0000002b0e0e7c20 */ /* 0x000fe20008400000 */
[----:B------:R-:W-:Y:S01]  /*3cb0*/  ISETP.GE.AND P5, PT, R109, R6, PT ;  /* 0x000000066d00720c */ /* 0x000fe20003fa6270 */
[C---:B------:R-:W-:Y:S01]  /*3cc0*/  VIADD R6, R139.reuse, 0x87 ;  /* 0x000000878b067836 */ /* 0x040fe20000000000 */
[----:B------:R-:W-:Y:S01]  /*3cd0*/  FSEL R155, R8, -INF , P1 ;  /* 0xff800000089b7808 */ /* 0x000fe20000800000 */
[----:B------:R-:W-:Y:S01]  /*3ce0*/  VIADD R8, R139, 0x88 ;  /* 0x000000888b087836 */ /* 0x000fe20000000000 */
        /* <DEDUP_REMOVED lines=9> */
[C---:B------:R-:W-:Y:S01]  /*3d80*/  VIADD R8, R139.reuse, 0x8a ;  /* 0x0000008a8b087836 */ /* 0x040fe20000000000 */
[----:B------:R-:W-:Y:S01]  /*3d90*/  FSEL R6, R6, -INF , P5 ;  /* 0xff80000006067808 */ /* 0x000fe20002800000 */
[----:B------:R-:W-:Y:S01]  /*3da0*/  VIADD R10, R139, 0x8c ;  /* 0x0000008c8b0a7836 */ /* 0x000fe20000000000 */
[----:B------:R-:W-:Y:S01]  /*3db0*/  FSEL R11, R11, -INF , P1 ;  /* 0xff8000000b0b7808 */ /* 0x000fe20000800000 */
[----:B------:R-:W-:Y:S01]  /*3dc0*/  FMUL R16, R16, UR43 ;  /* 0x0000002b10107c20 */ /* 0x000fe20008400000 */
[----:B------:R-:W-:Y:S01]  /*3dd0*/  ISETP.GE.AND P1, PT, R109, R8, PT ;  /* 0x000000086d00720c */ /* 0x000fe20003f26270 */
[----:B------:R-:W-:Y:S01]  /*3de0*/  VIADD R8, R139, 0x8b ;  /* 0x0000008b8b087836 */ /* 0x000fe20000000000 */
[----:B------:R-:W-:Y:S01]  /*3df0*/  ISETP.GE.AND P5, PT, R109, R146, PT ;  /* 0x000000926d00720c */ /* 0x000fe20003fa6270 */
[----:B------:R-:W-:Y:S01]  /*3e00*/  FMUL R17, R17, UR43 ;  /* 0x0000002b11117c20 */ /* 0x000fe20008400000 */
[----:B------:R-:W-:Y:S01]  /*3e10*/  FSEL R157, R14, -INF , P1 ;  /* 0xff8000000e9d7808 */ /* 0x000fe20000800000 */
[----:B------:R-:W-:Y:S01]  /*3e20*/  FMUL R18, R18, UR43 ;  /* 0x0000002b12127c20 */ /* 0x000fe20008400000 */
[----:B------:R-:W-:Y:S01]  /*3e30*/  FSEL R152, R13, -INF , P5 ;  /* 0xff8000000d987808 */ /* 0x000fe20002800000 */
[----:B------:R-:W-:Y:S01]  /*3e40*/  FMUL R19, R19, UR43 ;  /* 0x0000002b13137c20 */ /* 0x000fe20008400000 */
[----:B------:R-:W-:Y:S01]  /*3e50*/  ISETP.GE.AND P5, PT, R109, R8, PT ;  /* 0x000000086d00720c */ /* 0x000fe20003fa6270 */
[----:B------:R-:W-:Y:S01]  /*3e60*/  VIADD R8, R139, 0x8d ;  /* 0x0000008d8b087836 */ /* 0x000fe20000000000 */
        /* <DEDUP_REMOVED lines=8> */
[----:B------:R-:W-:Y:S01]  /*3ef0*/  FSEL R159, R17, -INF , P5 ;  /* 0xff800000119f7808 */ /* 0x000fe20002800000 */
[----:B------:R-:W-:Y:S01]  /*3f00*/  FMUL R22, R22, UR43 ;  /* 0x0000002b16167c20 */ /* 0x000fe20008400000 */
[----:B------:R-:W-:Y:S01]  /*3f10*/  ISETP.GE.AND P1, PT, R109, R8, PT ;  /* 0x000000086d00720c */ /* 0x000fe20003f26270 */
[----:B------:R-:W-:Y:S01]  /*3f20*/  FMUL R23, R23, UR43 ;  /* 0x0000002b17177c20 */ /* 0x000fe20008400000 */
[----:B------:R-:W-:Y:S01]  /*3f30*/  ISETP.GE.AND P5, PT, R109, R10, PT ;  /* 0x0000000a6d00720c */ /* 0x000fe20003fa6270 */
[----:B------:R-:W-:Y:S01]  /*3f40*/  FMUL R24, R24, UR43 ;  /* 0x0000002b18187c20 */ /* 0x000fe20008400000 */
[----:B------:R-:W-:Y:S01]  /*3f50*/  LOP3.LUT R8, R142, UR27, RZ, 0xfc, !PT ;  /* 0x0000001b8e087c12 */ /* 0x000fe2000f8efcff */
[----:B------:R-:W-:Y:S01]  /*3f60*/  FMUL R25, R25, UR43 ;  /* 0x0000002b19197c20 */ /* 0x000fe20008400000 */
[----:B------:R-:W-:Y:S01]  /*3f70*/  LOP3.LUT R10, R144, UR27, RZ, 0xfc, !PT ;  /* 0x0000001b900a7c12 */ /* 0x000fe2000f8efcff */
[----:B------:R-:W-:Y:S01]  /*3f80*/  FMUL R26, R26, UR43 ;  /* 0x0000002b1a1a7c20 */ /* 0x000fe20008400000 */
        /* <DEDUP_REMOVED lines=10> */
[----:B------:R-:W-:-:S02]  /*4030*/  LOP3.LUT R10, R140, UR27, RZ, 0xfc, !PT ;  /* 0x0000001b8c0a7c12 */ /* 0x000fc4000f8efcff */
[----:B------:R-:W-:Y:S02]  /*4040*/  FSEL R158, R20, -INF , P5 ;  /* 0xff800000149e7808 */ /* 0x000fe40002800000 */
[----:B------:R-:W-:Y:S01]  /*4050*/  FSEL R163, R21, -INF , P1 ;  /* 0xff80000015a37808 */ /* 0x000fe20000800000 */
[----:B------:R-:W-:Y:S01]  /*4060*/  FMUL R21, R35, UR43 ;  /* 0x0000002b23157c20 */ /* 0x000fe20008400000 */
[C---:B------:R-:W-:Y:S02]  /*4070*/  ISETP.GE.AND P5, PT, R109.reuse, R8, PT ;  /* 0x000000086d00720c */ /* 0x040fe40003fa6270 */
[----:B------:R-:W-:Y:S02]  /*4080*/  ISETP.GE.AND P1, PT, R109, R10, PT ;  /* 0x0000000a6d00720c */ /* 0x000fe40003f26270 */
[----:B------:R-:W-:Y:S02]  /*4090*/  LOP3.LUT R10, R136, UR27, RZ, 0xfc, !PT ;  /* 0x0000001b880a7c12 */ /* 0x000fe4000f8efcff */
[----:B------:R-:W-:-:S02]  /*40a0*/  LOP3.LUT R8, R116, UR27, RZ, 0xfc, !PT ;  /* 0x0000001b74087c12 */ /* 0x000fc4000f8efcff */
[----:B------:R-:W-:Y:S02]  /*40b0*/  FSEL R160, R22, -INF , P1 ;  /* 0xff80000016a07808 */ /* 0x000fe40000800000 */
[----:B------:R-:W-:Y:S02]  /*40c0*/  FSEL R162, R23, -INF , P5 ;  /* 0xff80000017a27808 */ /* 0x000fe40002800000 */
[C---:B------:R-:W-:Y:S02]  /*40d0*/  ISETP.GE.AND P1, PT, R109.reuse, R10, PT ;  /* 0x0000000a6d00720c */ /* 0x040fe40003f26270 */
[----:B------:R-:W-:Y:S02]  /*40e0*/  ISETP.GE.AND P5, PT, R109, R8, PT ;  /* 0x000000086d00720c */ /* 0x000fe40003fa6270 */
[----:B------:R-:W-:Y:S02]  /*40f0*/  LOP3.LUT R8, R134, UR27, RZ, 0xfc, !PT ;  /* 0x0000001b86087c12 */ /* 0x000fe4000f8efcff */
[----:B------:R-:W-:-:S02]  /*4100*/  FMNMX3 R7, R4, R153, R5, !PT ;  /* 0x0000009904077276 */ /* 0x000fc40007800005 */
[----:B------:R-:W-:Y:S02]  /*4110*/  FSEL R147, R24, -INF , P1 ;  /* 0xff80000018937808 */ /* 0x000fe40000800000 */
[----:B------:R-:W-:Y:S02]  /*4120*/  ISETP.GE.AND P1, PT, R109, R8, PT ;  /* 0x000000086d00720c */ /* 0x000fe40003f26270 */
[----:B------:R-:W-:Y:S02]  /*4130*/  LOP3.LUT R8, R132, UR27, RZ, 0xfc, !PT ;  /* 0x0000001b84087c12 */ /* 0x000fe4000f8efcff */
[----:B------:R-:W-:Y:S02]  /*4140*/  FMNMX3 R7, R7, R148, R155, !PT ;  /* 0x0000009407077276 */ /* 0x000fe4000780009b */
[----:B------:R-:W-:Y:S02]  /*4150*/  FSEL R146, R25, -INF , P1 ;  /* 0xff80000019927808 */ /* 0x000fe40000800000 */
[----:B------:R-:W-:-:S02]  /*4160*/  ISETP.GE.AND P1, PT, R109, R8, PT ;  /* 0x000000086d00720c */ /* 0x000fc40003f26270 */
[----:B------:R-:W-:Y:S02]  /*4170*/  FMNMX3 R7, R7, R149, R150, !PT ;  /* 0x0000009507077276 */ /* 0x000fe40007800096 */
[----:B------:R-:W-:Y:S02]  /*4180*/  LOP3.LUT R8, R130, UR27, RZ, 0xfc, !PT ;  /* 0x0000001b82087c12 */ /* 0x000fe4000f8efcff */
[----:B------:R-:W-:Y:S02]  /*4190*/  FSEL R145, R26, -INF , P1 ;  /* 0xff8000001a917808 */ /* 0x000fe40000800000 */
[----:B------:R-:W-:Y:S02]  /*41a0*/  FMNMX3 R7, R7, R6, R11, !PT ;  /* 0x0000000607077276 */ /* 0x000fe4000780000b */
[----:B------:R-:W-:Y:S02]  /*41b0*/  ISETP.GE.AND P1, PT, R109, R8, PT ;  /* 0x000000086d00720c */ /* 0x000fe40003f26270 */
[----:B------:R-:W-:-:S02]  /*41c0*/  LOP3.LUT R8, R128, UR27, RZ, 0xfc, !PT ;  /* 0x0000001b80087c12 */ /* 0x000fc4000f8efcff */
[----:B------:R-:W-:Y:S02]  /*41d0*/  FMNMX3 R7, R7, R152, R157, !PT ;  /* 0x0000009807077276 */ /* 0x000fe4000780009d */
[----:B------:R-:W-:Y:S02]  /*41e0*/  FSEL R141, R27, -INF , P1 ;  /* 0xff8000001b8d7808 */ /* 0x000fe40000800000 */
[----:B------:R-:W-:Y:S02]  /*41f0*/  ISETP.GE.AND P1, PT, R109, R8, PT ;  /* 0x000000086d00720c */ /* 0x000fe40003f26270 */
[----:B------:R-:W-:Y:S02]  /*4200*/  LOP3.LUT R8, R126, UR27, RZ, 0xfc, !PT ;  /* 0x0000001b7e087c12 */ /* 0x000fe4000f8efcff */
[----:B------:R-:W-:Y:S02]  /*4210*/  FMNMX3 R7, R7, R151, R154, !PT ;  /* 0x0000009707077276 */ /* 0x000fe4000780009a */
[----:B------:R-:W-:-:S02]  /*4220*/  FSEL R143, R28, -INF , P1 ;  /* 0xff8000001c8f7808 */ /* 0x000fc40000800000 */
[----:B------:R-:W-:Y:S02]  /*4230*/  ISETP.GE.AND P1, PT, R109, R8, PT ;  /* 0x000000086d00720c */ /* 0x000fe40003f26270 */
[----:B------:R-:W-:Y:S02]  /*4240*/  LOP3.LUT R10, R124, UR27, RZ, 0xfc, !PT ;  /* 0x0000001b7c0a7c12 */ /* 0x000fe4000f8efcff */
[----:B------:R-:W-:Y:S01]  /*4250*/  FMNMX3 R8, R7, R159, R156, !PT ;  /* 0x0000009f07087276 */ /* 0x000fe2000780009c */
[----:B------:R-:W-:Y:S01]  /*4260*/  FMUL R7, R30, UR43 ;  /* 0x0000002b1e077c20 */ /* 0x000fe20008400000 */
[----:B------:R-:W-:Y:S02]  /*4270*/  FSEL R139, R29, -INF , P1 ;  /* 0xff8000001d8b7808 */ /* 0x000fe40000800000 */
[----:B------:R-:W-:Y:S02]  /*4280*/  ISETP.GE.AND P1, PT, R109, R10, PT ;  /* 0x0000000a6d00720c */ /* 0x000fe40003f26270 */
[----:B------:R-:W-:-:S02]  /*4290*/  FMNMX3 R8, R8, R161, R158, !PT ;  /* 0x000000a108087276 */ /* 0x000fc4000780009e */
[----:B------:R-:W-:Y:S02]  /*42a0*/  LOP3.LUT R12, R122, UR27, RZ, 0xfc, !PT ;  /* 0x0000001b7a0c7c12 */ /* 0x000fe4000f8efcff */
[----:B------:R-:W-:Y:S02]  /*42b0*/  FSEL R7, R7, -INF , P1 ;  /* 0xff80000007077808 */ /* 0x000fe40000800000 */
[----:B------:R-:W-:Y:S01]  /*42c0*/  FMNMX3 R10, R8, R163, R160, !PT ;  /* 0x000000a3080a7276 */ /* 0x000fe200078000a0 */
[----:B------:R-:W-:Y:S01]  /*42d0*/  FMUL R8, R32, UR43 ;  /* 0x0000002b20087c20 */ /* 0x000fe20008400000 */
[----:B------:R-:W-:Y:S02]  /*42e0*/  ISETP.GE.AND P1, PT, R109, R12, PT ;  /* 0x0000000c6d00720c */ /* 0x000fe40003f26270 */
[----:B------:R-:W-:Y:S02]  /*42f0*/  LOP3.LUT R12, R120, UR27, RZ, 0xfc, !PT ;  /* 0x0000001b780c7c12 */ /* 0x000fe4000f8efcff */
[----:B------:R-:W-:-:S02]  /*4300*/  FMNMX3 R10, R10, R162, R147, !PT ;  /* 0x000000a20a0a7276 */ /* 0x000fc40007800093 */
[----:B------:R-:W-:Y:S02]  /*4310*/  FSEL R9, R9, -INF , P1 ;  /* 0xff80000009097808 */ /* 0x000fe40000800000 */
[C---:B------:R-:W-:Y:S02]  /*4320*/  ISETP.GE.AND P1, PT, R109.reuse, R12, PT ;  /* 0x0000000c6d00720c */ /* 0x040fe40003f26270 */
[----:B------:R-:W-:Y:S02]  /*4330*/  LOP3.LUT R12, R118, UR27, RZ, 0xfc, !PT ;  /* 0x0000001b760c7c12 */ /* 0x000fe4000f8efcff */
[----:B------:R-:W-:Y:S02]  /*4340*/  FMNMX3 R10, R10, R146, R145, !PT ;  /* 0x000000920a0a7276 */ /* 0x000fe40007800091 */
[----:B------:R-:W-:Y:S02]  /*4350*/  FSEL R8, R8, -INF , P1 ;  /* 0xff80000008087808 */ /* 0x000fe40000800000 */
[----:B------:R-:W-:-:S02]  /*4360*/  ISETP.GE.AND P1, PT, R109, R12, PT ;  /* 0x0000000c6d00720c */ /* 0x000fc40003f26270 */
[----:B------:R-:W-:Y:S01]  /*4370*/  FMNMX3 R12, R10, R141, R143, !PT ;  /* 0x0000008d0a0c7276 */ /* 0x000fe2000780008f */
[----:B------:R-:W-:Y:S01]  /*4380*/  FMUL R10, R34, UR43 ;  /* 0x0000002b220a7c20 */ /* 0x000fe20008400000 */
[----:B------:R-:W-:Y:S02]  /*4390*/  LOP3.LUT R14, R114, UR27, RZ, 0xfc, !PT ;  /* 0x0000001b720e7c12 */ /* 0x000fe4000f8efcff */
[----:B------:R-:W-:Y:S02]  /*43a0*/  FMNMX3 R12, R12, R139, R7, !PT ;  /* 0x0000008b0c0c7276 */ /* 0x000fe40007800007 */
[----:B------:R-:W-:Y:S02]  /*43b0*/  FSEL R19, R19, -INF , P1 ;  /* 0xff80000013137808 */ /* 0x000fe40000800000 */
[----:B------:R-:W-:Y:S02]  /*43c0*/  ISETP.GE.AND P1, PT, R109, R14, PT ;  /* 0x0000000e6d00720c */ /* 0x000fe40003f26270 */
[----:B------:R-:W-:-:S02]  /*43d0*/  FSEL R10, R10, -INF , P5 ;  /* 0xff8000000a0a7808 */ /* 0x000fc40002800000 */
[----:B------:R-:W-:Y:S02]  /*43e0*/  FMNMX3 R12, R12, R9, R8, !PT ;  /* 0x000000090c0c7276 */ /* 0x000fe40007800008 */
[----:B------:R-:W-:Y:S02]  /*43f0*/  FSEL R21, R21, -INF , P1 ;  /* 0xff80000015157808 */ /* 0x000fe40000800000 */
[----:B------:R-:W-:-:S04]  /*4400*/  FMNMX3 R12, R12, R19, R10, !PT ;  /* 0x000000130c0c7276 */ /* 0x000fc8000780000a */
[----:B------:R-:W-:-:S05]  /*4410*/  FMNMX R12, R21, R12, !PT ;  /* 0x0000000c150c7209 */ /* 0x000fca0007800000 */
[----:B------:R-:W1:Y:S02]  /*4420*/  SHFL.BFLY PT, R13, R12, 0x10, 0x1f ;  /* 0x0e001f000c0d7f89 */ /* 0x000e6400000e0000 */
[----:B-1----:R-:W-:-:S05]  /*4430*/  FMNMX R16, R12, R13, !PT ;  /* 0x0000000d0c107209 */ /* 0x002fca0007800000 */
[----:B---3--:R-:W-:Y:S01]  /*4440*/  @!P2 STS [R111+UR12+0x3000], R16 ;  /* 0x003000106f00a988 */ /* 0x008fe2000800080c */
[----:B------:R-:W-:Y:S06]  /*4450*/  BAR.SYNC.DEFER_BLOCKING 0x0 ;  /* 0x0000000000007b1d */ /* 0x000fec0000010000 */
[----:B------:R-:W1:Y:S04]  /*4460*/  @!P3 LDS R129, [R110+0x3000] ;  /* 0x003000006e81b984 */ /* 0x000e680000000800 */
[----:B-1----:R-:W1:Y:S02]  /*4470*/  SHFL.BFLY PT, R14, R129, 0x1, 0x1f ;  /* 0x0c201f00810e7f89 */ /* 0x002e6400000e0000 */
[----:B-1----:R-:W-:-:S05]  /*4480*/  FMNMX R13, R129, R14, !PT ;  /* 0x0000000e810d7209 */ /* 0x002fca0007800000 */
[----:B------:R-:W-:Y:S01]  /*4490*/  @P4 STS [R110+0x3000], R13 ;  /* 0x0030000d6e004388 */ /* 0x000fe20000000800 */
[----:B------:R-:W-:Y:S06]  /*44a0*/  BAR.SYNC.DEFER_BLOCKING 0x0 ;  /* 0x0000000000007b1d */ /* 0x000fec0000010000 */
[----:B------:R-:W1:Y:S02]  /*44b0*/  LDS R20, [R112+UR12+0x3000] ;  /* 0x0030000c70147984 */ /* 0x000e640008000800 */
[----:B-1----:R-:W-:-:S05]  /*44c0*/  FMNMX R20, R20, R133, !PT ;  /* 0x0000008514147209 */ /* 0x002fca0007800000 */
        /* <DEDUP_REMOVED lines=18> */
[----:B------:R-:W1:Y:S01]  /*45f0*/  MUFU.EX2 R15, R15 ;  /* 0x0000000f000f7308 */ /* 0x000e620000000800 */
[----:B------:R-:W-:Y:S01]  /*4600*/  FMUL R18, R16, 1.4426950216293334961 ;  /* 0x3fb8aa3b10127820 */ /* 0x000fe20000400000 */
[--C-:B------:R-:W-:Y:S01]  /*4610*/  FADD R16, R11, -R20.reuse ;  /* 0x800000140b107221 */ /* 0x100fe20000000000 */
[----:B------:R-:W-:Y:S01]  /*4620*/  FMUL R17, R152, 1.4426950216293334961 ;  /* 0x3fb8aa3b98117820 */ /* 0x000fe20000400000 */
[----:B------:R-:W-:Y:S01]  /*4630*/  FMUL R22, R157, 1.4426950216293334961 ;  /* 0x3fb8aa3b9d167820 */ /* 0x000fe20000400000 */
[--C-:B------:R-:W-:Y:S01]  /*4640*/  FADD R151, R151, -R20.reuse ;  /* 0x8000001497977221 */ /* 0x100fe20000000000 */
[----:B------:R-:W-:Y:S01]  /*4650*/  FMUL R16, R16, 1.4426950216293334961 ;  /* 0x3fb8aa3b10107820 */ /* 0x000fe20000400000 */
[--C-:B------:R-:W-:Y:S01]  /*4660*/  FADD R154, R154, -R20.reuse ;  /* 0x800000149a9a7221 */ /* 0x100fe20000000000 */
[----:B------:R-:W2:Y:S01]  /*4670*/  MUFU.EX2 R4, R4 ;  /* 0x0000000400047308 */ /* 0x000ea20000000800 */
[----:B------:R-:W-:Y:S01]  /*4680*/  FMUL R25, R151, 1.4426950216293334961 ;  /* 0x3fb8aa3b97197820 */ /* 0x000fe20000400000 */
[--C-:B------:R-:W-:Y:S01]  /*4690*/  FADD R159, R159, -R20.reuse ;  /* 0x800000149f9f7221 */ /* 0x100fe20000000000 */
[--C-:B------:R-:W-:Y:S01]  /*46a0*/  FADD R156, R156, -R20.reuse ;  /* 0x800000149c9c7221 */ /* 0x100fe20000000000 */
[--C-:B------:R-:W-:Y:S01]  /*46b0*/  FADD R161, R161, -R20.reuse ;  /* 0x80000014a1a17221 */ /* 0x100fe20000000000 */
[--C-:B------:R-:W-:Y:S01]  /*46c0*/  FADD R158, R158, -R20.reuse ;  /* 0x800000149e9e7221 */ /* 0x100fe20000000000 */
[----:B------:R-:W-:Y:S01]  /*46d0*/  FMUL R23, R159, 1.4426950216293334961 ;  /* 0x3fb8aa3b9f177820 */ /* 0x000fe20000400000 */
[----:B------:R-:W-:Y:S01]  /*46e0*/  FMUL R26, R156, 1.4426950216293334961 ;  /* 0x3fb8aa3b9c1a7820 */ /* 0x000fe20000400000 */
[----:B------:R-:W3:Y:S01]  /*46f0*/  MUFU.EX2 R5, R5 ;  /* 0x0000000500057308 */ /* 0x000ee20000000800 */
[----:B-1----:R-:W-:Y:S01]  /*4700*/  FADD R31, R12, R15 ;  /* 0x0000000f0c1f7221 */ /* 0x002fe20000000000 */
[----:B------:R-:W-:Y:S01]  /*4710*/  FMUL R29, R161, 1.4426950216293334961 ;  /* 0x3fb8aa3ba11d7820 */ /* 0x000fe20000400000 */
[----:B------:R-:W-:Y:S01]  /*4720*/  FMUL R24, R158, 1.4426950216293334961 ;  /* 0x3fb8aa3b9e187820 */ /* 0x000fe20000400000 */
[--C-:B------:R-:W-:Y:S01]  /*4730*/  FADD R163, R163, -R20.reuse ;  /* 0x80000014a3a37221 */ /* 0x100fe20000000000 */
[--C-:B------:R-:W-:Y:S01]  /*4740*/  FADD R160, R160, -R20.reuse ;  /* 0x80000014a0a07221 */ /* 0x100fe20000000000 */
[--C-:B------:R-:W-:Y:S01]  /*4750*/  FADD R143, R143, -R20.reuse ;  /* 0x800000148f8f7221 */ /* 0x100fe20000000000 */
[--C-:B------:R-:W-:Y:S01]  /*4760*/  FADD R162, R162, -R20.reuse ;  /* 0x80000014a2a27221 */ /* 0x100fe20000000000 */
[----:B------:R-:W1:Y:S01]  /*4770*/  MUFU.EX2 R13, R13 ;  /* 0x0000000d000d7308 */ /* 0x000e620000000800 */
[----:B--2---:R-:W-:Y:S01]  /*4780*/  FADD R28, R4, R31 ;  /* 0x0000001f041c7221 */ /* 0x004fe20000000000 */
[----:B------:R-:W-:Y:S01]  /*4790*/  FMUL R27, R163, 1.4426950216293334961 ;  /* 0x3fb8aa3ba31b7820 */ /* 0x000fe20000400000 */
[----:B------:R-:W-:Y:S01]  /*47a0*/  FMUL R30, R160, 1.4426950216293334961 ;  /* 0x3fb8aa3ba01e7820 */ /* 0x000fe20000400000 */
[----:B------:R-:W-:Y:S01]  /*47b0*/  FMUL R33, R162, 1.4426950216293334961 ;  /* 0x3fb8aa3ba2217820 */ /* 0x000fe20000400000 */
[--C-:B------:R-:W-:Y:S01]  /*47c0*/  FADD R147, R147, -R20.reuse ;  /* 0x8000001493937221 */ /* 0x100fe20000000000 */
[--C-:B------:R-:W-:Y:S01]  /*47d0*/  FADD R139, R139, -R20.reuse ;  /* 0x800000148b8b7221 */ /* 0x100fe20000000000 */
[----:B------:R-:W-:Y:S01]  /*47e0*/  FADD R146, R146, -R20 ;  /* 0x8000001492927221 */ /* 0x000fe20000000000 */
[----:B------:R-:W2:Y:S01]  /*47f0*/  MUFU.EX2 R14, R14 ;  /* 0x0000000e000e7308 */ /* 0x000ea20000000800 */
[----:B---3--:R-:W-:Y:S01]  /*4800*/  FADD R32, R5, R28 ;  /* 0x0000001c05207221 */ /* 0x008fe20000000000 */
[----:B------:R-:W-:Y:S01]  /*4810*/  FMUL R28, R147, 1.4426950216293334961 ;  /* 0x3fb8aa3b931c7820 */ /* 0x000fe20000400000 */
[--C-:B------:R-:W-:Y:S01]  /*4820*/  FADD R145, R145, -R20.reuse ;  /* 0x8000001491917221 */ /* 0x100fe20000000000 */
[--C-:B------:R-:W-:Y:S01]  /*4830*/  FADD R141, R141, -R20.reuse ;  /* 0x800000148d8d7221 */ /* 0x100fe20000000000 */
[--C-:B------:R-:W-:Y:S01]  /*4840*/  FADD R7, R7, -R20.reuse ;  /* 0x8000001407077221 */ /* 0x100fe20000000000 */
[----:B------:R-:W-:Y:S01]  /*4850*/  FADD R9, R9, -R20 ;  /* 0x8000001409097221 */ /* 0x000fe20000000000 */
[----:B------:R-:W-:Y:S01]  /*4860*/  FMUL R145, R145, 1.4426950216293334961 ;  /* 0x3fb8aa3b91917820 */ /* 0x000fe20000400000 */
[----:B------:R-:W3:Y:S01]  /*4870*/  MUFU.EX2 R6, R150 ;  /* 0x0000009600067308 */ /* 0x000ee20000000800 */
[----:B-1----:R-:W-:Y:S01]  /*4880*/  FADD R31, R13, R32 ;  /* 0x000000200d1f7221 */ /* 0x002fe20000000000 */
[----:B------:R-:W-:Y:S01]  /*4890*/  FMUL R141, R141, 1.4426950216293334961 ;  /* 0x3fb8aa3b8d8d7820 */ /* 0x000fe20000400000 */
[----:B------:R-:W-:Y:S01]  /*48a0*/  FMUL R7, R7, 1.4426950216293334961 ;  /* 0x3fb8aa3b07077820 */ /* 0x000fe20000400000 */
[----:B------:R-:W-:Y:S01]  /*48b0*/  FMUL R9, R9, 1.4426950216293334961 ;  /* 0x3fb8aa3b09097820 */ /* 0x000fe20000400000 */
[--C-:B------:R-:W-:Y:S01]  /*48c0*/  FADD R8, R8, -R20.reuse ;  /* 0x8000001408087221 */ /* 0x100fe20000000000 */
[--C-:B------:R-:W-:Y:S01]  /*48d0*/  FADD R19, R19, -R20.reuse ;  /* 0x8000001413137221 */ /* 0x100fe20000000000 */
[--C-:B------:R-:W-:Y:S01]  /*48e0*/  FADD R10, R10, -R20.reuse ;  /* 0x800000140a0a7221 */ /* 0x100fe20000000000 */
[----:B------:R1:W4:Y:S01]  /*48f0*/  MUFU.EX2 R11, R18 ;  /* 0x00000012000b7308 */ /* 0x0003220000000800 */
[----:B--2---:R-:W-:Y:S01]  /*4900*/  FADD R35, R14, R31 ;  /* 0x0000001f0e237221 */ /* 0x004fe20000000000 */
[----:B------:R-:W-:Y:S01]  /*4910*/  FMUL R31, R146, 1.4426950216293334961 ;  /* 0x3fb8aa3b921f7820 */ /* 0x000fe20000400000 */
[----:B------:R-:W-:Y:S01]  /*4920*/  FMUL R8, R8, 1.4426950216293334961 ;  /* 0x3fb8aa3b08087820 */ /* 0x000fe20000400000 */
[----:B------:R-:W-:Y:S01]  /*4930*/  FMUL R19, R19, 1.4426950216293334961 ;  /* 0x3fb8aa3b13137820 */ /* 0x000fe20000400000 */
[----:B------:R-:W-:Y:S01]  /*4940*/  FMUL R10, R10, 1.4426950216293334961 ;  /* 0x3fb8aa3b0a0a7820 */ /* 0x000fe20000400000 */
[----:B------:R-:W-:-:S02]  /*4950*/  FADD R21, R21, -R20 ;  /* 0x8000001415157221 */ /* 0x000fc40000000000 */
[----:B------:R-:W2:Y:S01]  /*4960*/  MUFU.EX2 R16, R16 ;  /* 0x0000001000107308 */ /* 0x000ea20000000800 */
[----:B---3--:R-:W-:Y:S01]  /*4970*/  FADD R32, R6, R35 ;  /* 0x0000002306207221 */ /* 0x008fe20000000000 */
[----:B-1----:R-:W-:Y:S01]  /*4980*/  FMUL R18, R154, 1.4426950216293334961 ;  /* 0x3fb8aa3b9a127820 */ /* 0x002fe20000400000 */
[----:B------:R-:W-:-:S05]  /*4990*/  FMUL R21, R21, 1.4426950216293334961 ;  /* 0x3fb8aa3b15157820 */ /* 0x000fca0000400000 */
[----:B------:R-:W1:Y:S01]  /*49a0*/  MUFU.EX2 R17, R17 ;  /* 0x0000001100117308 */ /* 0x000e620000000800 */
[----:B----4-:R-:W-:-:S07]  /*49b0*/  FADD R35, R11, R32 ;  /* 0x000000200b237221 */ /* 0x010fce0000000000 */
[----:B------:R-:W3:Y:S01]  /*49c0*/  MUFU.EX2 R22, R22 ;  /* 0x0000001600167308 */ /* 0x000ee20000000800 */
[----:B--2---:R-:W-:-:S07]  /*49d0*/  FADD R32, R16, R35 ;  /* 0x0000002310207221 */ /* 0x004fce0000000000 */
[----:B------:R-:W2:Y:S01]  /*49e0*/  MUFU.EX2 R25, R25 ;  /* 0x0000001900197308 */ /* 0x000ea20000000800 */
[----:B-1----:R-:W-:-:S07]  /*49f0*/  FADD R35, R17, R32 ;  /* 0x0000002011237221 */ /* 0x002fce0000000000 */
[----:B------:R-:W1:Y:S01]  /*4a00*/  MUFU.EX2 R18, R18 ;  /* 0x0000001200127308 */ /* 0x000e620000000800 */
[----:B---3--:R-:W-:-:S07]  /*4a10*/  FADD R32, R22, R35 ;  /* 0x0000002316207221 */ /* 0x008fce0000000000 */
[----:B------:R-:W3:Y:S01]  /*4a20*/  MUFU.EX2 R23, R23 ;  /* 0x0000001700177308 */ /* 0x000ee20000000800 */
[----:B--2---:R-:W-:Y:S01]  /*4a30*/  FADD R35, R25, R32 ;  /* 0x0000002019237221 */ /* 0x004fe20000000000 */
[----:B------:R-:W-:-:S06]  /*4a40*/  FMUL R32, R143, 1.4426950216293334961 ;  /* 0x3fb8aa3b8f207820 */ /* 0x000fcc0000400000 */
[----:B------:R-:W2:Y:S01]  /*4a50*/  MUFU.EX2 R26, R26 ;  /* 0x0000001a001a7308 */ /* 0x000ea20000000800 */
[----:B-1----:R-:W-:Y:S01]  /*4a60*/  FADD R34, R18, R35 ;  /* 0x0000002312227221 */ /* 0x002fe20000000000 */
[----:B------:R-:W-:-:S06]  /*4a70*/  FMUL R35, R139, 1.4426950216293334961 ;  /* 0x3fb8aa3b8b237820 */ /* 0x000fcc0000400000 */
[----:B------:R-:W1:Y:S01]  /*4a80*/  MUFU.EX2 R29, R29 ;  /* 0x0000001d001d7308 */ /* 0x000e620000000800 */
[----:B---3--:R-:W-:-:S07]  /*4a90*/  FADD R143, R23, R34 ;  /* 0x00000022178f7221 */ /* 0x008fce0000000000 */
[----:B------:R-:W3:Y:S01]  /*4aa0*/  MUFU.EX2 R24, R24 ;  /* 0x0000001800187308 */ /* 0x000ee20000000800 */
[----:B--2---:R-:W-:-:S07]  /*4ab0*/  FADD R34, R26, R143 ;  /* 0x0000008f1a227221 */ /* 0x004fce0000000000 */
[----:B------:R-:W2:Y:S01]  /*4ac0*/  MUFU.EX2 R27, R27 ;  /* 0x0000001b001b7308 */ /* 0x000ea20000000800 */
[----:B-1----:R-:W-:-:S07]  /*4ad0*/  FADD R139, R29, R34 ;  /* 0x000000221d8b7221 */ /* 0x002fce0000000000 */
        /* <DEDUP_REMOVED lines=14> */
[----:B------:R-:W3:Y:S08]  /*4bc0*/  MUFU.EX2 R35, R35 ;  /* 0x0000002300237308 */ /* 0x000ef00000000800 */
[----:B------:R2:W4:Y:S08]  /*4bd0*/  MUFU.EX2 R163, R7 ;  /* 0x0000000700a37308 */ /* 0x0005300000000800 */
[----:B------:R-:W5:Y:S01]  /*4be0*/  MUFU.EX2 R164, R9 ;  /* 0x0000000900a47308 */ /* 0x000f620000000800 */
[----:B--2---:R-:W-:-:S04]  /*4bf0*/  FADD R7, R162, R34 ;  /* 0x00000022a2077221 */ /* 0x004fc80000000000 */
[----:B-1----:R-:W-:-:S03]  /*4c00*/  FADD R34, R32, R7 ;  /* 0x0000000720227221 */ /* 0x002fc60000000000 */
[----:B------:R-:W1:Y:S01]  /*4c10*/  MUFU.EX2 R165, R8 ;  /* 0x0000000800a57308 */ /* 0x000e620000000800 */
[----:B---3--:R-:W-:-:S04]  /*4c20*/  FADD R34, R35, R34 ;  /* 0x0000002223227221 */ /* 0x008fc80000000000 */
[----:B----4-:R-:W-:-:S03]  /*4c30*/  FADD R34, R163, R34 ;  /* 0x00000022a3227221 */ /* 0x010fc60000000000 */
[----:B------:R-:W2:Y:S01]  /*4c40*/  MUFU.EX2 R166, R19 ;  /* 0x0000001300a67308 */ /* 0x000ea20000000800 */
[----:B-----5:R-:W-:-:S07]  /*4c50*/  FADD R34, R164, R34 ;  /* 0x00000022a4227221 */ /* 0x020fce0000000000 */
[----:B------:R-:W3:Y:S01]  /*4c60*/  MUFU.EX2 R167, R10 ;  /* 0x0000000a00a77308 */ /* 0x000ee20000000800 */
[----:B-1----:R-:W-:-:S07]  /*4c70*/  FADD R34, R165, R34 ;  /* 0x00000022a5227221 */ /* 0x002fce0000000000 */
[----:B------:R-:W1:Y:S01]  /*4c80*/  MUFU.EX2 R168, R21 ;  /* 0x0000001500a87308 */ /* 0x000e620000000800 */
[----:B--2---:R-:W-:-:S04]  /*4c90*/  FADD R34, R166, R34 ;  /* 0x00000022a6227221 */ /* 0x004fc80000000000 */
[----:B---3--:R-:W-:-:S04]  /*4ca0*/  FADD R34, R167, R34 ;  /* 0x00000022a7227221 */ /* 0x008fc80000000000 */
[----:B-1----:R-:W-:-:S05]  /*4cb0*/  FADD R34, R168, R34 ;  /* 0x00000022a8227221 */ /* 0x002fca0000000000 */
[----:B------:R-:W1:Y:S02]  /*4cc0*/  SHFL.BFLY PT, R7, R34, 0x10, 0x1f ;  /* 0x0e001f0022077f89 */ /* 0x000e6400000e0000 */
[----:B-1----:R-:W-:Y:S01]  /*4cd0*/  FADD R10, R34, R7 ;  /* 0x00000007220a7221 */ /* 0x002fe20000000000 */
[----:B------:R-:W-:Y:S06]  /*4ce0*/  BAR.SYNC.DEFER_BLOCKING 0x0 ;  /* 0x0000000000007b1d */ /* 0x000fec0000010000 */
[----:B------:R-:W-:Y:S02]  /*4cf0*/  @!P2 STS [R111+UR12+0x3000], R10 ;  /* 0x0030000a6f00a988 */ /* 0x000fe4000800080c */
[----:B------:R-:W-:Y:S06]  /*4d00*/  BAR.SYNC.DEFER_BLOCKING 0x0 ;  /* 0x0000000000007b1d */ /* 0x000fec0000010000 */
[----:B------:R-:W1:Y:S04]  /*4d10*/  @!P3 LDS R131, [R110+0x3000] ;  /* 0x003000006e83b984 */ /* 0x000e680000000800 */
[----:B-1----:R-:W1:Y:S02]  /*4d20*/  SHFL.BFLY PT, R8, R131, 0x1, 0x1f ;  /* 0x0c201f0083087f89 */ /* 0x002e6400000e0000 */
[----:B-1----:R-:W-:Y:S01]  /*4d30*/  FADD R7, R131, R8 ;  /* 0x0000000883077221 */ /* 0x002fe20000000000 */
[----:B------:R-:W-:-:S04]  /*4d40*/  IADD3 R8, P1, PT, R96, UR26, RZ ;  /* 0x0000001a60087c10 */ /* 0x000fc8000ff3e0ff */
[----:B------:R1:W-:Y:S01]  /*4d50*/  @P4 STS [R110+0x3000], R7 ;  /* 0x003000076e004388 */ /* 0x0003e20000000800 */
[----:B------:R-:W-:Y:S01]  /*4d60*/  IADD3.X R9, PT, PT, R97, UR4, RZ, P1, !PT ;  /* 0x0000000461097c10 */ /* 0x000fe20008ffe4ff */
[----:B------:R-:W-:Y:S01]  /*4d70*/  BAR.SYNC.DEFER_BLOCKING 0x0 ;  /* 0x0000000000007b1d */ /* 0x000fe20000010000 */
[----:B------:R-:W-:-:S05]  /*4d80*/  IADD3 R148, P1, PT, R88, UR26, RZ ;  /* 0x0000001a58947c10 */ /* 0x000fca000ff3e0ff */
[----:B------:R1:W2:Y:S01]  /*4d90*/  LDS R34, [R112+UR12+0x3000] ;  /* 0x0030000c70227984 */ /* 0x0002a20008000800 */
[----:B------:R-:W3:Y:S02]  /*4da0*/  SYNCS.PHASECHK.TRANS64.TRYWAIT P5, [UR14], R135 ;  /* 0x00000087ff0075a7 */ /* 0x000ee400080a110e */
[----:B-123--:R-:W-:Y:S05]  /*4db0*/  @!P5 BRA `(.L_x_14) ;  /* 0x0000001400e8d947 */ /* 0x00efea0003800000 */
.L_x_23:
[----:B------:R-:W-:Y:S01]  /*4dc0*/  IADD3.X R149, PT, PT, R89, UR4, RZ, P1, !PT ;  /* 0x0000000459957c10 */ /* 0x000fe20008ffe4ff */
[----:B------:R1:W2:Y:S01]  /*4dd0*/  LDG.E.U8 R21, desc[UR22][R8.64] ;  /* 0x0000001608157981 */ /* 0x0002a2000c1e1100 */
[----:B------:R-:W-:Y:S02]  /*4de0*/  IADD3 R156, P1, PT, R72, UR26, RZ ;  /* 0x0000001a489c7c10 */ /* 0x000fe4000ff3e0ff */
[----:B------:R-:W-:Y:S01]  /*4df0*/  IADD3 R152, P5, PT, R80, UR26, RZ ;  /* 0x0000001a50987c10 */ /* 0x000fe2000ffbe0ff */
[----:B------:R3:W4:Y:S01]  /*4e00*/  LDG.E.U8 R139, desc[UR22][R148.64] ;  /* 0x00000016948b7981 */ /* 0x000722000c1e1100 */
[----:B------:R-:W-:Y:S02]  /*4e10*/  IADD3.X R157, PT, PT, R73, UR4, RZ, P1, !PT ;  /* 0x00000004499d7c10 */ /* 0x000fe40008ffe4ff */
[----:B------:R-:W-:-:S04]  /*4e20*/  IADD3 R150, P1, PT, R86, UR26, RZ ;  /* 0x0000001a56967c10 */ /* 0x000fc8000ff3e0ff */
[----:B------:R-:W-:Y:S01]  /*4e30*/  IADD3.X R151, PT, PT, R87, UR4, RZ, P1, !PT ;  /* 0x0000000457977c10 */ /* 0x000fe20008ffe4ff */
[----:B------:R-:W5:Y:S01]  /*4e40*/  LDG.E.U8 R157, desc[UR22][R156.64] ;  /* 0x000000169c9d7981 */ /* 0x000f62000c1e1100 */
[----:B------:R-:W-:Y:S02]  /*4e50*/  IADD3 R158, P1, PT, R70, UR26, RZ ;  /* 0x0000001a469e7c10 */ /* 0x000fe4000ff3e0ff */
[----:B------:R-:W-:Y:S01]  /*4e60*/  IADD3.X R153, PT, PT, R81, UR4, RZ, P5, !PT ;  /* 0x0000000451997c10 */ /* 0x000fe2000affe4ff */
[----:B------:R-:W5:Y:S01]  /*4e70*/  LDG.E.U8 R141, desc[UR22][R150.64] ;  /* 0x00000016968d7981 */ /* 0x000f62000c1e1100 */
[----:B------:R-:W-:Y:S02]  /*4e80*/  IADD3.X R159, PT, PT, R71, UR4, RZ, P1, !PT ;  /* 0x00000004479f7c10 */ /* 0x000fe40008ffe4ff */
[----:B------:R-:W-:Y:S01]  /*4e90*/  IADD3 R146, P5, PT, R94, UR26, RZ ;  /* 0x0000001a5e927c10 */ /* 0x000fe2000ffbe0ff */
[----:B------:R0:W5:Y:S01]  /*4ea0*/  LDG.E.U8 R143, desc[UR22][R152.64] ;  /* 0x00000016988f7981 */ /* 0x000162000c1e1100 */
[----:B-1----:R-:W-:-:S02]  /*4eb0*/  IADD3 R8, P1, PT, R92, UR26, RZ ;  /* 0x0000001a5c087c10 */ /* 0x002fc4000ff3e0ff */
[----:B------:R-:W-:Y:S01]  /*4ec0*/  IADD3.X R147, PT, PT, R95, UR4, RZ, P5, !PT ;  /* 0x000000045f937c10 */ /* 0x000fe2000affe4ff */
[----:B------:R-:W5:Y:S01]  /*4ed0*/  LDG.E.U8 R159, desc[UR22][R158.64] ;  /* 0x000000169e9f7981 */ /* 0x000f62000c1e1100 */
[----:B------:R-:W-:Y:S02]  /*4ee0*/  IADD3.X R9, PT, PT, R93, UR4, RZ, P1, !PT ;  /* 0x000000045d097c10 */ /* 0x000fe40008ffe4ff */
[----:B------:R-:W-:Y:S01]  /*4ef0*/  IADD3 R154, P5, PT, R78, UR26, RZ ;  /* 0x0000001a4e9a7c10 */ /* 0x000fe2000ffbe0ff */
[----:B------:R-:W5:Y:S01]  /*4f00*/  LDG.E.U8 R135, desc[UR22][R146.64] ;  /* 0x0000001692877981 */ /* 0x000f62000c1e1100 */
[----:B---3--:R-:W-:Y:S02]  /*4f10*/  IADD3 R148, P1, PT, R84, UR26, RZ ;  /* 0x0000001a54947c10 */ /* 0x008fe4000ff3e0ff */
[----:B------:R-:W-:Y:S01]  /*4f20*/  IADD3.X R155, PT, PT, R79, UR4, RZ, P5, !PT ;  /* 0x000000044f9b7c10 */ /* 0x000fe2000affe4ff */
[----:B------:R-:W3:Y:S01]  /*4f30*/  LDG.E.U8 R156, desc[UR22][R8.64] ;  /* 0x00000016089c7981 */ /* 0x000ee2000c1e1100 */
[----:B------:R-:W-:-:S02]  /*4f40*/  IADD3.X R149, PT, PT, R85, UR4, RZ, P1, !PT ;  /* 0x0000000455957c10 */ /* 0x000fc40008ffe4ff */
[----:B0-----:R-:W-:Y:S01]  /*4f50*/  IADD3 R152, P1, PT, R76, UR26, RZ ;  /* 0x0000001a4c987c10 */ /* 0x001fe2000ff3e0ff */
[----:B------:R0:W3:Y:S03]  /*4f60*/  LDG.E.U8 R145, desc[UR22][R154.64] ;  /* 0x000000169a917981 */ /* 0x0000e6000c1e1100 */
[----:B------:R-:W-:Y:S01]  /*4f70*/  IADD3.X R153, PT, PT, R77, UR4, RZ, P1, !PT ;  /* 0x000000044d997c10 */ /* 0x000fe20008ffe4ff */
[----:B------:R1:W3:Y:S04]  /*4f80*/  LDG.E.U8 R160, desc[UR22][R148.64] ;  /* 0x0000001694a07981 */ /* 0x0002e8000c1e1100 */
[----:B------:R1:W3:Y:S01]  /*4f90*/  LDG.E.U8 R152, desc[UR22][R152.64] ;  /* 0x0000001698987981 */ /* 0x0002e2000c1e1100 */
[----:B0-----:R-:W-:-:S04]  /*4fa0*/  IADD3 R154, P1, PT, R68, UR26, RZ ;  /* 0x0000001a449a7c10 */ /* 0x001fc8000ff3e0ff */
[----:B------:R-:W-:Y:S02]  /*4fb0*/  IADD3.X R155, PT, PT, R69, UR4, RZ, P1, !PT ;  /* 0x00000004459b7c10 */ /* 0x000fe40008ffe4ff */
[----:B------:R-:W-:-:S03]  /*4fc0*/  IADD3 R146, P1, PT, R90, UR26, RZ ;  /* 0x0000001a5a927c10 */ /* 0x000fc6000ff3e0ff */
[----:B------:R-:W3:Y:S01]  /*4fd0*/  LDG.E.U8 R154, desc[UR22][R154.64] ;  /* 0x000000169a9a7981 */ /* 0x000ee2000c1e1100 */
[----:B------:R-:W-:Y:S02]  /*4fe0*/  IADD3.X R147, PT, PT, R91, UR4, RZ, P1, !PT ;  /* 0x000000045b937c10 */ /* 0x000fe40008ffe4ff */
[----:B------:R-:W-:-:S03]  /*4ff0*/  IADD3 R150, P1, PT, R82, UR26, RZ ;  /* 0x0000001a52967c10 */ /* 0x000fc6000ff3e0ff */
[----:B------:R0:W3:Y:S01]  /*5000*/  LDG.E.U8 R146, desc[UR22][R146.64] ;  /* 0x0000001692927981 */ /* 0x0000e2000c1e1100 */
[----:B------:R-:W-:Y:S02]  /*5010*/  IADD3.X R151, PT, PT, R83, UR4, RZ, P1, !PT ;  /* 0x0000000453977c10 */ /* 0x000fe40008ffe4ff */
[----:B-1----:R-:W-:-:S03]  /*5020*/  IADD3 R148, P1, PT, R74, UR26, RZ ;  /* 0x0000001a4a947c10 */ /* 0x002fc6000ff3e0ff */
[----:B------:R-:W3:Y:S01]  /*5030*/  LDG.E.U8 R150, desc[UR22][R150.64] ;  /* 0x0000001696967981 */ /* 0x000ee2000c1e1100 */
[----:B------:R-:W-:Y:S02]  /*5040*/  IADD3.X R149, PT, PT, R75, UR4, RZ, P1, !PT ;  /* 0x000000044b957c10 */ /* 0x000fe40008ffe4ff */
[----:B------:R-:W-:-:S03]  /*5050*/  IADD3 R8, P1, PT, R66, UR26, RZ ;  /* 0x0000001a42087c10 */ /* 0x000fc6000ff3e0ff */
[----:B------:R-:W3:Y:S01]  /*5060*/  LDG.E.U8 R148, desc[UR22][R148.64] ;  /* 0x0000001694947981 */ /* 0x000ee2000c1e1100 */
[----:B------:R-:W-:-:S05]  /*5070*/  IADD3.X R9, PT, PT, R67, UR4, RZ, P1, !PT ;  /* 0x0000000443097c10 */ /* 0x000fca0008ffe4ff */
[----:B------:R1:W3:Y:S01]  /*5080*/  LDG.E.U8 R158, desc[UR22][R8.64] ;  /* 0x00000016089e7981 */ /* 0x0002e2000c1e1100 */
[----:B------:R-:W-:Y:S01]  /*5090*/  F2FP.SATFINITE.E4M3.F32.PACK_AB_MERGE_C R153, R5, R4, RZ ;  /* 0x000000040599723e */ /* 0x000fe200048070ff */
[----:B------:R-:W-:Y:S01]  /*50a0*/  FADD R19, -R20, R133 ;  /* 0x0000008514137221 */ /* 0x000fe20000000100 */
[----:B0-----:R-:W-:-:S03]  /*50b0*/  F2FP.SATFINITE.E4M3.F32.PACK_AB_MERGE_C R147, R11, R6, RZ ;  /* 0x000000060b93723e */ /* 0x001fc600048070ff */
[----:B------:R-:W-:Y:S01]  /*50c0*/  FMUL R19, R19, 1.4426950216293334961 ;  /* 0x3fb8aa3b13137820 */ /* 0x000fe20000400000 */
[----:B-1----:R-:W-:Y:S01]  /*50d0*/  LDTM.16dp32bit_t0_t15.x8 R4, tmem[UR13] ;  /* 0x0000000d000479ee */ /* 0x002fe20008980000 */
[----:B------:R-:W0:Y:S01]  /*50e0*/  LDTM.16dp32bit_t16_t31.x8 R4, tmem[UR13+0x8] ;  /* 0x0000080d000479ee */ /* 0x000e2200089a0000 */
[----:B------:R-:W-:Y:S02]  /*50f0*/  F2FP.SATFINITE.E4M3.F32.PACK_AB_MERGE_C R22, R25, R22, RZ ;  /* 0x000000161916723e */ /* 0x000fe400048070ff */
[----:B------:R-:W-:Y:S02]  /*5100*/  F2FP.SATFINITE.E4M3.F32.PACK_AB_MERGE_C R26, R29, R26, RZ ;  /* 0x0000001a1d1a723e */ /* 0x000fe400048070ff */
[----:B------:R-:W-:Y:S02]  /*5110*/  F2FP.SATFINITE.E4M3.F32.PACK_AB_MERGE_C R30, R33, R30, RZ ;  /* 0x0000001e211e723e */ /* 0x000fe400048070ff */
[----:B------:R-:W-:Y:S02]  /*5120*/  F2FP.SATFINITE.E4M3.F32.PACK_AB_MERGE_C R25, R162, R161, RZ ;  /* 0x000000a1a219723e */ /* 0x000fe400048070ff */
[----:B------:R-:W-:-:S02]  /*5130*/  F2FP.SATFINITE.E4M3.F32.PACK_AB_MERGE_C R29, R164, R163, RZ ;  /* 0x000000a3a41d723e */ /* 0x000fc400048070ff */
[----:B------:R-:W-:Y:S02]  /*5140*/  F2FP.SATFINITE.E4M3.F32.PACK_AB_MERGE_C R33, R168, R167, RZ ;  /* 0x000000a7a821723e */ /* 0x000fe400048070ff */
[----:B------:R-:W-:Y:S02]  /*5150*/  F2FP.SATFINITE.E4M3.F32.PACK_AB_MERGE_C R13, R14, R13, R147 ;  /* 0x0000000d0e0d723e */ /* 0x000fe40004807093 */
[----:B------:R-:W-:Y:S02]  /*5160*/  F2FP.SATFINITE.E4M3.F32.PACK_AB_MERGE_C R12, R15, R12, R153 ;  /* 0x0000000c0f0c723e */ /* 0x000fe40004807099 */
[----:B------:R-:W-:Y:S02]  /*5170*/  F2FP.SATFINITE.E4M3.F32.PACK_AB_MERGE_C R14, R17, R16, R22 ;  /* 0x00000010110e723e */ /* 0x000fe40004807016 */
[----:B------:R-:W-:Y:S02]  /*5180*/  F2FP.SATFINITE.E4M3.F32.PACK_AB_MERGE_C R15, R23, R18, R26 ;  /* 0x00000012170f723e */ /* 0x000fe4000480701a */
[----:B------:R-:W-:-:S02]  /*5190*/  F2FP.SATFINITE.E4M3.F32.PACK_AB_MERGE_C R17, R31, R28, R25 ;  /* 0x0000001c1f11723e */ /* 0x000fc40004807019 */
[----:B------:R-:W-:Y:S02]  /*51a0*/  F2FP.SATFINITE.E4M3.F32.PACK_AB_MERGE_C R16, R27, R24, R30 ;  /* 0x000000181b10723e */ /* 0x000fe4000480701e */
[----:B------:R-:W-:Y:S01]  /*51b0*/  F2FP.SATFINITE.E4M3.F32.PACK_AB_MERGE_C R18, R35, R32, R29 ;  /* 0x000000202312723e */ /* 0x000fe2000480701d */
[----:B------:R-:W-:Y:S01]  /*51c0*/  ULEA UR14, UR25, UR12, 0x3 ;  /* 0x0000000c190e7291 */ /* 0x000fe2000f8e18ff */
[----:B------:R-:W-:-:S03]  /*51d0*/  UMOV UR4, UR5 ;  /* 0x0000000500047c82 */ /* 0x000fc60008000000 */
[----:B------:R-:W-:Y:S01]  /*51e0*/  UIADD3 UR14, UPT, UPT, UR14, 0x5800, URZ ;  /* 0x000058000e0e7890 */ /* 0x000fe2000fffe0ff */
[----:B--2---:R1:W-:Y:S02]  /*51f0*/  STS.U8 [R104+UR12+0x4000], R21 ;  /* 0x0040001568007988 */ /* 0x0043e4000800000c */
[----:B-1----:R1:W0:Y:S02]  /*5200*/  MUFU.EX2 R21, R19 ;  /* 0x0000001300157308 */ /* 0x0022240000000800 */
[----:B----4-:R2:W-:Y:S04]  /*5210*/  STS.U8 [R104+UR12+0x4400], R139 ;  /* 0x0044008b68007988 */ /* 0x0105e8000800000c */
[----:B-----5:R2:W-:Y:S01]  /*5220*/  STS.U8 [R104+UR12+0x4c00], R157 ;  /* 0x004c009d68007988 */ /* 0x0205e2000800000c */
[----:B-1----:R-:W-:-:S03]  /*5230*/  F2FP.SATFINITE.E4M3.F32.PACK_AB_MERGE_C R19, R166, R165, R33 ;  /* 0x000000a5a613723e */ /* 0x002fc60004807021 */
[----:B------:R2:W-:Y:S04]  /*5240*/  STS.U8 [R104+UR12+0x4800], R143 ;  /* 0x0048008f68007988 */ /* 0x0005e8000800000c */
[----:B------:R2:W-:Y:S04]  /*5250*/  STS.U8 [R106+UR12+0x4500], R141 ;  /* 0x0045008d6a007988 */ /* 0x0005e8000800000c */
[----:B------:R2:W-:Y:S01]  /*5260*/  STS.U8 [R106+UR12+0x4100], R135 ;  /* 0x004100876a007988 */ /* 0x0005e2000800000c */
[C---:B0-----:R-:W-:Y:S01]  /*5270*/  FMUL R4, R21.reuse, R4 ;  /* 0x0000000415047220 */ /* 0x041fe20000400000 */
[----:B------:R-:W-:-:S02]  /*5280*/  FMUL R5, R21, R5 ;  /* 0x0000000515057220 */ /* 0x000fc40000400000 */
[----:B------:R2:W-:Y:S01]  /*5290*/  STS.U8 [R106+UR12+0x4d00], R159 ;  /* 0x004d009f6a007988 */ /* 0x0005e2000800000c */
[C---:B------:R-:W-:Y:S01]  /*52a0*/  FMUL R6, R21.reuse, R6 ;  /* 0x0000000615067220 */ /* 0x040fe20000400000 */
[C---:B------:R-:W-:Y:S02]  /*52b0*/  FMUL R7, R21.reuse, R7 ;  /* 0x0000000715077220 */ /* 0x040fe40000400000 */
[----:B---3--:R2:W-:Y:S01]  /*52c0*/  STS.U8 [R106+UR12+0x4900], R145 ;  /* 0x004900916a007988 */ /* 0x0085e2000800000c */
[C---:B------:R-:W-:Y:S01]  /*52d0*/  FMUL R8, R21.reuse, R8 ;  /* 0x0000000815087220 */ /* 0x040fe20000400000 */
[C---:B------:R-:W-:Y:S01]  /*52e0*/  FMUL R9, R21.reuse, R9 ;  /* 0x0000000915097220 */ /* 0x040fe20000400000 */
[C---:B------:R-:W-:Y:S01]  /*52f0*/  FMUL R10, R21.reuse, R10 ;  /* 0x0000000a150a7220 */ /* 0x040fe20000400000 */
[----:B------:R2:W-:Y:S01]  /*5300*/  STS.U8 [R117+UR12+0x4200], R156 ;  /* 0x0042009c75007988 */ /* 0x0005e2000800000c */
[----:B------:R-:W-:-:S03]  /*5310*/  FMUL R11, R21, R11 ;  /* 0x0000000b150b7220 */ /* 0x000fc60000400000 */
[----:B------:R2:W-:Y:S04]  /*5320*/  STS.U8 [R117+UR12+0x4600], R160 ;  /* 0x004600a075007988 */ /* 0x0005e8000800000c */
[----:B------:R2:W-:Y:S04]  /*5330*/  STS.U8 [R117+UR12+0x4a00], R152 ;  /* 0x004a009875007988 */ /* 0x0005e8000800000c */
[----:B------:R2:W-:Y:S04]  /*5340*/  STS.U8 [R117+UR12+0x4e00], R154 ;  /* 0x004e009a75007988 */ /* 0x0005e8000800000c */
[----:B------:R2:W-:Y:S04]  /*5350*/  STS.U8 [R119+UR12+0x4300], R146 ;  /* 0x0043009277007988 */ /* 0x0005e8000800000c */
[----:B------:R2:W-:Y:S04]  /*5360*/  STS.U8 [R119+UR12+0x4700], R150 ;  /* 0x0047009677007988 */ /* 0x0005e8000800000c */
[----:B------:R2:W-:Y:S04]  /*5370*/  STS.U8 [R119+UR12+0x4b00], R148 ;  /* 0x004b009477007988 */ /* 0x0005e8000800000c */
[----:B------:R2:W-:Y:S04]  /*5380*/  STS.U8 [R119+UR12+0x4f00], R158 ;  /* 0x004f009e77007988 */ /* 0x0005e8000800000c */
[----:B------:R2:W-:Y:S04]  /*5390*/  STS.128 [R115+UR12], R12 ;  /* 0x0000000c73007988 */ /* 0x0005e80008000c0c */
[----:B------:R2:W-:Y:S01]  /*53a0*/  STS.128 [R121+UR12], R16 ;  /* 0x0000001079007988 */ /* 0x0005e20008000c0c */
[----:B------:R-:W-:Y:S01]  /*53b0*/  NOP ;  /* 0x0000000000007918 */ /* 0x000fe20000000000 */
[----:B------:R2:W-:Y:S01]  /*53c0*/  STTM.16dp32bit_t0_t15.x8 tmem[UR13], R4 ;  /* 0x00000004000079ed */ /* 0x0005e2000898000d */
[----:B------:R2:W-:Y:S01]  /*53d0*/  STTM.16dp32bit_t16_t31.x8 tmem[UR13+0x8], R4 ;  /* 0x00000804000079ed */ /* 0x0005e200089a000d */
[----:B------:R-:W0:Y:S02]  /*53e0*/  FENCE.VIEW.ASYNC.T ;  /* 0x00000000000073c6 */ /* 0x000e240000000200 */
[----:B0-----:R-:W-:Y:S06]  /*53f0*/  BAR.SYNC.DEFER_BLOCKING 0x0 ;  /* 0x0000000000007b1d */ /* 0x001fec0000010000 */
[----:B------:R0:W-:Y:S06]  /*5400*/  MEMBAR.ALL.CTA ;  /* 0x0000000000007992 */ /* 0x0001ec0000008000 */
[----:B0-----:R-:W0:Y:S02]  /*5410*/  FENCE.VIEW.ASYNC.S ;  /* 0x00000000000073c6 */ /* 0x001e240000000000 */
[----:B0-----:R-:W-:Y:S06]  /*5420*/  BAR.SYNC.DEFER_BLOCKING 0x0 ;  /* 0x0000000000007b1d */ /* 0x001fec0000010000 */
[----:B------:R-:W-:Y:S05]  /*5430*/  BRA.U UP1, `(.L_x_15) ;  /* 0x0000000101547547 */ /* 0x000fea000b800000 */
[----:B------:R-:W-:Y:S01]  /*5440*/  UMOV UR18, UR42 ;  /* 0x0000002a00127c82 */ /* 0x000fe20008000000 */
[----:B------:R-:W-:Y:S01]  /*5450*/  UMOV UR19, 0x40004040 ;  /* 0x4000404000137882 */ /* 0x000fe20000000000 */
[----:B------:R-:W-:Y:S01]  /*5460*/  UMOV UR8, UR24 ;  /* 0x0000001800087c82 */ /* 0x000fe20008000000 */
        /* <DEDUP_REMOVED lines=18> */
.L_x_15:
[----:B------:R-:W-:Y:S01]  /*5590*/  UIADD3 UR25, UPT, UPT, UR25, 0x1, URZ ;  /* 0x0000000119197890 */ /* 0x000fe2000fffe0ff */
[----:B------:R-:W-:Y:S01]  /*55a0*/  ISETP.LE.AND P1, PT, R123, UR27, PT ;  /* 0x0000001b7b007c0c */ /* 0x000fe2000bf23270 */
[----:B------:R-:W-:Y:S01]  /*55b0*/  UIADD3 UR26, UPT, UPT, UR16, UR26, URZ ;  /* 0x0000001a101a7290 */ /* 0x000fe2000fffe0ff */
[----:B--2---:R-:W-:Y:S01]  /*55c0*/  IMAD.U32 R135, RZ, RZ, UR4 ;  /* 0x00000004ff877e24 */ /* 0x004fe2000f8e00ff */
[----:B------:R-:W-:Y:S01]  /*55d0*/  UISETP.GT.AND UP2, UPT, UR25, 0x1, UPT ;  /* 0x000000011900788c */ /* 0x000fe2000bf44270 */
[----:B------:R-:W-:Y:S01]  /*55e0*/  FFMA R125, R21, R125, R34 ;  /* 0x0000007d157d7223 */ /* 0x000fe20000000022 */
[----:B------:R-:W-:Y:S01]  /*55f0*/  UMOV UR6, UR27 ;  /* 0x0000001b00067c82 */ /* 0x000fe20008000000 */
[----:B------:R-:W-:Y:S01]  /*5600*/  IMAD.IADD R127, R103, 0x1, R127 ;  /* 0x00000001677f7824 */ /* 0x000fe200078e027f */
[----:B0-----:R-:W-:Y:S01]  /*5610*/  USEL UR5, URZ, 0x1, !UP2 ;  /* 0x00000001ff057887 */ /* 0x001fe2000d000000 */
[----:B------:R-:W-:Y:S01]  /*5620*/  IMAD.MOV.U32 R133, RZ, RZ, R20 ;  /* 0x000000ffff857224 */ /* 0x000fe200078e0014 */
[----:B------:R-:W-:-:S02]  /*5630*/  USEL UR25, UR25, URZ, !UP2 ;  /* 0x000000ff19197287 */ /* 0x000fc4000d000000 */
[----:B------:R-:W-:Y:S02]  /*5640*/  ULOP3.LUT UR5, UR4, UR5, URZ, 0x3c, !UPT ;  /* 0x0000000504057292 */ /* 0x000fe4000f8e3cff */
[----:B------:R-:W-:Y:S10]  /*5650*/  @!P1 BRA `(.L_x_16) ;  /* 0xffffffdc00a89947 */ /* 0x000ff4000383ffff */
.L_x_11:
[----:B------:R-:W-:Y:S02]  /*5660*/  ISETP.GE.AND P3, PT, R105, 0x1, PT ;  /* 0x000000016900780c */ /* 0x000fe40003f66270 */
[----:B------:R-:W-:Y:S02]  /*5670*/  ISETP.NE.U32.AND P4, PT, R107, RZ, PT ;  /* 0x000000ff6b00720c */ /* 0x000fe40003f85070 */
[----:B---3--:R-:W-:Y:S02]  /*5680*/  LOP3.LUT R16, R0, 0x40, RZ, 0xc0, !PT ;  /* 0x0000004000107812 */ /* 0x008fe400078ec0ff */
[----:B------:R-:W-:Y:S02]  /*5690*/  SEL R3, RZ, 0x440, !P4 ;  /* 0x00000440ff037807 */ /* 0x000fe40006000000 */
[C---:B------:R-:W-:Y:S02]  /*56a0*/  FSETP.GEU.AND P2, PT, |R125|.reuse, 1.175494350822287508e-38, PT ;  /* 0x008000007d00780b */ /* 0x040fe40003f4e200 */
[----:B------:R-:W-:-:S02]  /*56b0*/  FSETP.GT.AND P1, PT, |R125|, 8.50705917302346158658e+37, PT ;  /* 0x7e8000007d00780b */ /* 0x000fc40003f24200 */
[----:B------:R-:W-:Y:S02]  /*56c0*/  SHF.R.U32.HI R12, RZ, 0x2, R0 ;  /* 0x00000002ff0c7819 */ /* 0x000fe40000011600 */
[----:B------:R-:W-:Y:S01]  /*56d0*/  LEA.HI R3, R16, R3, RZ, 0x1b ;  /* 0x0000000310037211 */ /* 0x000fe200078fd8ff */
[----:B------:R-:W-:Y:S08]  /*56e0*/  @!P3 BRA `(.L_x_17) ;  /* 0x000000000010b947 */ /* 0x000ff00003800000 */
[----:B------:R-:W-:-:S06]  /*56f0*/  USHF.L.U32 UR4, UR4, 0x1f, URZ ;  /* 0x0000001f04047899 */ /* 0x000fcc00080006ff */
[----:B------:R-:W-:-:S04]  /*5700*/  IMAD.U32 R2, RZ, RZ, UR4 ;  /* 0x00000004ff027e24 */ /* 0x000fc8000f8e00ff */
[----:B------:R-:W1:Y:S02]  /*5710*/  SYNCS.PHASECHK.TRANS64.TRYWAIT P3, [UR14], R2 ;  /* 0x00000002ff0075a7 */ /* 0x000e64000806110e */
[----:B-1----:R-:W-:Y:S05]  /*5720*/  @!P3 BRA `(.L_x_18) ;  /* 0x0000000c0098b947 */ /* 0x002fea0003800000 */
.L_x_17:
[----:B------:R-:W-:Y:S01]  /*5730*/  BAR.SYNC.DEFER_BLOCKING 0x0 ;  /* 0x0000000000007b1d */ /* 0x000fe20000010000 */
[C---:B------:R-:W-:Y:S01]  /*5740*/  FMUL R2, R125.reuse, 8388608 ;  /* 0x4b0000007d027820 */ /* 0x040fe20000400000 */
[C---:B------:R-:W-:Y:S01]  /*5750*/  FSETP.GEU.AND P3, PT, R125.reuse, 1.175494350822287508e-38, PT ;  /* 0x008000007d00780b */ /* 0x040fe20003f6e000 */
[----:B------:R-:W-:Y:S01]  /*5760*/  IMAD R19, R102, 0x2, R3 ;  /* 0x0000000266137824 */ /* 0x000fe200078e0203 */
[----:B------:R-:W-:Y:S01]  /*5770*/  LOP3.LUT R3, R12, 0x38, RZ, 0xc0, !PT ;  /* 0x000000380c037812 */ /* 0x000fe200078ec0ff */
[----:B------:R-:W-:Y:S01]  /*5780*/  IMAD.SHL.U32 R14, R0, 0x4, RZ ;  /* 0x00000004000e7824 */ /* 0x000fe200078e00ff */
[----:B------:R-:W-:Y:S01]  /*5790*/  FSEL R22, R2, R125, !P3 ;  /* 0x0000007d02167208 */ /* 0x000fe20005800000 */
[----:B------:R-:W-:Y:S01]  /*57a0*/  @P1 FMUL R125, R125, 0.25 ;  /* 0x3e8000007d7d1820 */ /* 0x000fe20000400000 */
[--C-:B------:R-:W-:Y:S01]  /*57b0*/  SHF.R.S32.HI R12, RZ, 0x5, R0.reuse ;  /* 0x00000005ff0c7819 */ /* 0x100fe20000011400 */
[----:B------:R-:W-:Y:S01]  /*57c0*/  IMAD.MOV.U32 R21, RZ, RZ, 0x3dc6b27f ;  /* 0x3dc6b27fff157424 */ /* 0x000fe200078e00ff */
[----:B------:R-:W-:Y:S01]  /*57d0*/  LEA R17, R16, UR12, 0x1 ;  /* 0x0000000c10117c11 */ /* 0x000fe2000f8e08ff */
[----:B------:R-:W-:Y:S01]  /*57e0*/  @!P2 FMUL R125, R125, 16777216 ;  /* 0x4b8000007d7da820 */ /* 0x000fe20000400000 */
[----:B------:R-:W-:Y:S01]  /*57f0*/  SGXT R12, R12, 0x1 ;  /* 0x000000010c0c781a */ /* 0x000fe20000000200 */
[----:B------:R-:W-:Y:S01]  /*5800*/  VIADD R2, R22, 0xc0cafb0d ;  /* 0xc0cafb0d16027836 */ /* 0x000fe20000000000 */
[----:B------:R-:W-:Y:S01]  /*5810*/  LOP3.LUT R18, R3, 0x1f, R0, 0xf8, !PT ;  /* 0x0000001f03127812 */ /* 0x000fe200078ef800 */
[----:B------:R-:W1:Y:S01]  /*5820*/  MUFU.RCP R13, R125 ;  /* 0x0000007d000d7308 */ /* 0x000e620000001000 */
[----:B------:R-:W-:Y:S01]  /*5830*/  LOP3.LUT R15, R12, 0x440, RZ, 0xc0, !PT ;  /* 0x000004400c0f7812 */ /* 0x000fe200078ec0ff */
[----:B------:R-:W3:Y:S01]  /*5840*/  LDC R28, c[0x0][0x3e8] ;  /* 0x0000fa00ff1c7b82 */ /* 0x000ee20000000800 */
[----:B------:R-:W-:Y:S01]  /*5850*/  LOP3.LUT R3, R2, 0xff800000, RZ, 0xc0, !PT ;  /* 0xff80000002037812 */ /* 0x000fe200078ec0ff */
[----:B------:R-:W4:Y:S01]  /*5860*/  LDCU.64 UR4, c[0x0][0x3e0] ;  /* 0x00007c00ff0477ac */ /* 0x000f220008000a00 */
[----:B------:R-:W-:-:S02]  /*5870*/  LOP3.LUT R16, R15, 0x27c, R14, 0x78, !PT ;  /* 0x0000027c0f107812 */ /* 0x000fc400078e780e */
[----:B------:R-:W-:Y:S01]  /*5880*/  FSEL R2, RZ, -23, P3 ;  /* 0xc1b80000ff027808 */ /* 0x000fe20001800000 */
[----:B------:R-:W-:Y:S01]  /*5890*/  IMAD.IADD R12, R22, 0x1, -R3 ;  /* 0x00000001160c7824 */ /* 0x000fe200078e0a03 */
[----:B------:R-:W-:Y:S01]  /*58a0*/  I2FP.F32.S32 R3, R3 ;  /* 0x0000000300037245 */ /* 0x000fe20000201400 */
[----:B------:R-:W5:Y:S02]  /*58b0*/  @!P0 SYNCS.CCTL.IV [UR12+0x5800] ;  /* 0x00580000ff0089b1 */ /* 0x000f64000800000c */
[----:B-----5:R-:W-:Y:S01]  /*58c0*/  BAR.SYNC.DEFER_BLOCKING 0x0 ;  /* 0x0000000000007b1d */ /* 0x020fe20000010000 */
[----:B------:R-:W-:Y:S01]  /*58d0*/  FADD R12, R12, -1 ;  /* 0xbf8000000c0c7421 */ /* 0x000fe20000000000 */
[----:B------:R-:W-:Y:S02]  /*58e0*/  IMAD.IADD R16, R16, 0x1, R17 ;  /* 0x0000000110107824 */ /* 0x000fe400078e0211 */
[----:B------:R-:W-:Y:S01]  /*58f0*/  FFMA.FTZ R2, R3, 1.1920928955078125e-07, R2 ;  /* 0x3400000003027823 */ /* 0x000fe20000010002 */
[----:B------:R-:W-:-:S02]  /*5900*/  LOP3.LUT R14, R14, 0xbc, RZ, 0xc0, !PT ;  /* 0x000000bc0e0e7812 */ /* 0x000fc400078ec0ff */
[----:B------:R-:W-:Y:S01]  /*5910*/  LOP3.LUT R113, R113, 0x30, RZ, 0xc0, !PT ;  /* 0x0000003071717812 */ /* 0x000fe200078ec0ff */
[----:B0-2---:R-:W-:Y:S01]  /*5920*/  LDTM.16dp32bit_t0_t15.x8 R4, tmem[UR13] ;  /* 0x0000000d000479ee */ /* 0x005fe20008980000 */
[----:B------:R-:W0:Y:S01]  /*5930*/  LDTM.16dp32bit_t16_t31.x8 R4, tmem[UR13+0x8] ;  /* 0x0000080d000479ee */ /* 0x000e2200089a0000 */
[----:B------:R-:W-:Y:S01]  /*5940*/  IMAD.IADD R14, R14, 0x1, R19 ;  /* 0x000000010e0e7824 */ /* 0x000fe200078e0213 */
[----:B------:R-:W-:Y:S01]  /*5950*/  ISETP.GE.U32.AND P4, PT, R0, 0x20, PT ;  /* 0x000000200000780c */ /* 0x000fe20003f86070 */
[----:B----4-:R-:W-:Y:S01]  /*5960*/  UIMAD UR4, UR11, UR4, URZ ;  /* 0x000000040b0472a4 */ /* 0x010fe2000f8e02ff */
[-C--:B---3--:R-:W-:Y:S02]  /*5970*/  IMAD R99, R99, R28.reuse, RZ ;  /* 0x0000001c63637224 */ /* 0x088fe400078e02ff */
[-C--:B------:R-:W-:Y:S02]  /*5980*/  IMAD R100, R100, R28.reuse, RZ ;  /* 0x0000001c64647224 */ /* 0x080fe400078e02ff */
[----:B------:R-:W-:Y:S01]  /*5990*/  IMAD R101, R101, R28, RZ ;  /* 0x0000001c65657224 */ /* 0x000fe200078e02ff */
[----:B------:R-:W2:Y:S01]  /*59a0*/  @!P0 SYNCS.CCTL.IV [UR12+0x5808] ;  /* 0x00580800ff0089b1 */ /* 0x000ea2000800000c */
[----:B------:R-:W-:Y:S01]  /*59b0*/  NOP ;  /* 0x0000000000007918 */ /* 0x000fe20000000000 */
[----:B------:R-:W-:Y:S01]  /*59c0*/  FSETP.NEU.AND P0, PT, R22, RZ, PT ;  /* 0x000000ff1600720b */ /* 0x000fe20003f0d000 */
[----:B0-----:R-:W-:Y:S01]  /*59d0*/  @P1 FMUL R4, R4, 0.25 ;  /* 0x3e80000004041820 */ /* 0x001fe20000400000 */
[----:B------:R-:W-:Y:S01]  /*59e0*/  @P1 FMUL R5, R5, 0.25 ;  /* 0x3e80000005051820 */ /* 0x000fe20000400000 */
[----:B------:R-:W-:Y:S01]  /*59f0*/  @P1 FMUL R8, R8, 0.25 ;  /* 0x3e80000008081820 */ /* 0x000fe20000400000 */
[----:B------:R-:W-:Y:S01]  /*5a00*/  @P1 FMUL R9, R9, 0.25 ;  /* 0x3e80000009091820 */ /* 0x000fe20000400000 */
[----:B------:R-:W-:Y:S01]  /*5a10*/  @!P2 FMUL R4, R4, 16777216 ;  /* 0x4b8000000404a820 */ /* 0x000fe20000400000 */
[----:B------:R-:W-:Y:S01]  /*5a20*/  @!P2 FMUL R5, R5, 16777216 ;  /* 0x4b8000000505a820 */ /* 0x000fe20000400000 */
[----:B------:R-:W-:Y:S01]  /*5a30*/  @!P2 FMUL R8, R8, 16777216 ;  /* 0x4b8000000808a820 */ /* 0x000fe20000400000 */
[----:B------:R-:W-:Y:S01]  /*5a40*/  @!P2 FMUL R9, R9, 16777216 ;  /* 0x4b8000000909a820 */ /* 0x000fe20000400000 */
[C---:B-1----:R-:W-:Y:S01]  /*5a50*/  FMUL R4, R13.reuse, R4 ;  /* 0x000000040d047220 */ /* 0x042fe20000400000 */
[C---:B------:R-:W-:Y:S01]  /*5a60*/  FMUL R15, R13.reuse, R5 ;  /* 0x000000050d0f7220 */ /* 0x040fe20000400000 */
[C---:B------:R-:W-:Y:S01]  /*5a70*/  FMUL R8, R13.reuse, R8 ;  /* 0x000000080d087220 */ /* 0x040fe20000400000 */
[----:B------:R-:W-:Y:S01]  /*5a80*/  FMUL R9, R13, R9 ;  /* 0x000000090d097220 */ /* 0x000fe20000400000 */
[----:B------:R-:W-:Y:S01]  /*5a90*/  @P1 FMUL R6, R6, 0.25 ;  /* 0x3e80000006061820 */ /* 0x000fe20000400000 */
[----:B------:R-:W-:Y:S01]  /*5aa0*/  @P1 FMUL R7, R7, 0.25 ;  /* 0x3e80000007071820 */ /* 0x000fe20000400000 */
[----:B------:R-:W-:Y:S01]  /*5ab0*/  @P1 FMUL R10, R10, 0.25 ;  /* 0x3e8000000a0a1820 */ /* 0x000fe20000400000 */
[----:B------:R-:W-:Y:S01]  /*5ac0*/  @P1 FMUL R11, R11, 0.25 ;  /* 0x3e8000000b0b1820 */ /* 0x000fe20000400000 */
[----:B------:R-:W-:Y:S01]  /*5ad0*/  F2FP.SATFINITE.E4M3.F32.PACK_AB_MERGE_C R4, R15, R4, RZ ;  /* 0x000000040f04723e */ /* 0x000fe200048070ff */
[----:B------:R-:W-:Y:S01]  /*5ae0*/  @!P2 FMUL R6, R6, 16777216 ;  /* 0x4b8000000606a820 */ /* 0x000fe20000400000 */
[----:B------:R-:W-:Y:S01]  /*5af0*/  F2FP.SATFINITE.E4M3.F32.PACK_AB_MERGE_C R8, R9, R8, RZ ;  /* 0x000000080908723e */ /* 0x000fe200048070ff */
[----:B------:R-:W-:Y:S01]  /*5b00*/  @!P2 FMUL R7, R7, 16777216 ;  /* 0x4b8000000707a820 */ /* 0x000fe20000400000 */
[----:B------:R-:W-:Y:S01]  /*5b10*/  @!P2 FMUL R10, R10, 16777216 ;  /* 0x4b8000000a0aa820 */ /* 0x000fe20000400000 */
[----:B------:R-:W-:Y:S01]  /*5b20*/  @!P2 FMUL R11, R11, 16777216 ;  /* 0x4b8000000b0ba820 */ /* 0x000fe20000400000 */
[C---:B------:R-:W-:Y:S01]  /*5b30*/  FMUL R6, R13.reuse, R6 ;  /* 0x000000060d067220 */ /* 0x040fe20000400000 */
[C---:B------:R-:W-:Y:S01]  /*5b40*/  FMUL R7, R13.reuse, R7 ;  /* 0x000000070d077220 */ /* 0x040fe20000400000 */
[C---:B------:R-:W-:Y:S01]  /*5b50*/  FMUL R10, R13.reuse, R10 ;  /* 0x0000000a0d0a7220 */ /* 0x040fe20000400000 */
[----:B------:R-:W-:Y:S01]  /*5b60*/  LOP3.LUT R9, R4, 0xffff, RZ, 0xc0, !PT ;  /* 0x0000ffff04097812 */ /* 0x000fe200078ec0ff */
[----:B------:R-:W-:Y:S01]  /*5b70*/  FMUL R11, R13, R11 ;  /* 0x0000000b0d0b7220 */ /* 0x000fe20000400000 */
[----:B------:R-:W-:Y:S01]  /*5b80*/  LOP3.LUT R8, R8, 0xffff, RZ, 0xc0, !PT ;  /* 0x0000ffff08087812 */ /* 0x000fe200078ec0ff */
[----:B------:R-:W-:Y:S01]  /*5b90*/  FFMA.FTZ R5, R12, R21, -0.16845393180847167969 ;  /* 0xbe2c7f300c057423 */ /* 0x000fe20000010015 */
[----:B------:R-:W-:-:S02]  /*5ba0*/  SHF.R.U32.HI R3, RZ, 0x8, R9 ;  /* 0x00000008ff037819 */ /* 0x000fc40000011609 */
[--C-:B------:R-:W-:Y:S01]  /*5bb0*/  SHF.R.U32.HI R4, RZ, 0x8, R8.reuse ;  /* 0x00000008ff047819 */ /* 0x100fe20000011608 */
[C---:B------:R-:W-:Y:S01]  /*5bc0*/  FFMA.FTZ R5, R12.reuse, R5, 0.1716887056827545166 ;  /* 0x3e2fcf2a0c057423 */ /* 0x040fe20000010005 */
[----:B------:R-:W-:Y:S02]  /*5bd0*/  F2FP.SATFINITE.E4M3.F32.PACK_AB_MERGE_C R6, R7, R6, RZ ;  /* 0x000000060706723e */ /* 0x000fe400048070ff */
[----:B------:R-:W-:Y:S01]  /*5be0*/  F2FP.SATFINITE.E4M3.F32.PACK_AB_MERGE_C R10, R11, R10, RZ ;  /* 0x0000000a0b0a723e */ /* 0x000fe200048070ff */
[----:B------:R-:W-:Y:S01]  /*5bf0*/  FFMA.FTZ R5, R12, R5, -0.17900948226451873779 ;  /* 0xbe374e430c057423 */ /* 0x000fe20000010005 */
[----:B------:R-:W-:Y:S02]  /*5c00*/  LOP3.LUT R3, R3, 0xffff, RZ, 0xc0, !PT ;  /* 0x0000ffff03037812 */ /* 0x000fe400078ec0ff */
[----:B------:R-:W-:Y:S01]  /*5c10*/  LOP3.LUT R4, R4, 0xffff, RZ, 0xc0, !PT ;  /* 0x0000ffff04047812 */ /* 0x000fe200078ec0ff */
[----:B------:R-:W-:Y:S01]  /*5c20*/  FFMA.FTZ R5, R12, R5, 0.20512372255325317383 ;  /* 0x3e520bf40c057423 */ /* 0x000fe20000010005 */
[----:B------:R-:W-:-:S02]  /*5c30*/  PRMT R7, R9, 0x3340, R8 ;  /* 0x0000334009077816 */ /* 0x000fc40000000008 */
[----:B------:R-:W-:Y:S01]  /*5c40*/  LOP3.LUT R6, R6, 0xffff, RZ, 0xc0, !PT ;  /* 0x0000ffff06067812 */ /* 0x000fe200078ec0ff */
[----:B------:R-:W-:Y:S01]  /*5c50*/  FFMA.FTZ R5, R12, R5, -0.24046532809734344482 ;  /* 0xbe763c8b0c057423 */ /* 0x000fe20000010005 */
[----:B------:R-:W-:Y:S02]  /*5c60*/  LOP3.LUT R9, R10, 0xffff, RZ, 0xc0, !PT ;  /* 0x0000ffff0a097812 */ /* 0x000fe400078ec0ff */
[----:B------:R-:W-:Y:S01]  /*5c70*/  PRMT R8, R3, 0x3340, R4 ;  /* 0x0000334003087816 */ /* 0x000fe20000000004 */
[C---:B------:R-:W-:Y:S01]  /*5c80*/  FFMA.FTZ R5, R12.reuse, R5, 0.28857114911079406738 ;  /* 0x3e93bf990c057423 */ /* 0x040fe20000010005 */
[----:B------:R-:W-:Y:S01]  /*5c90*/  SHF.R.U32.HI R3, RZ, 0x8, R6 ;  /* 0x00000008ff037819 */ /* 0x000fe20000011606 */
[----:B------:R-:W0:Y:S01]  /*5ca0*/  LDC.64 R10, c[0x0][0x398] ;  /* 0x0000e600ff0a7b82 */ /* 0x000e220000000a00 */
[----:B------:R-:W-:Y:S01]  /*5cb0*/  SHF.R.U32.HI R4, RZ, 0x8, R9 ;  /* 0x00000008ff047819 */ /* 0x000fe20000011609 */
[----:B------:R-:W-:Y:S01]  /*5cc0*/  FFMA.FTZ R5, R12, R5, -0.36067417263984680176 ;  /* 0xbeb8aa490c057423 */ /* 0x000fe20000010005 */
[----:B------:R-:W-:-:S02]  /*5cd0*/  LOP3.LUT R3, R3, 0xffff, RZ, 0xc0, !PT ;  /* 0x0000ffff03037812 */ /* 0x000fc400078ec0ff */
[----:B------:R-:W-:Y:S01]  /*5ce0*/  LOP3.LUT R4, R4, 0xffff, RZ, 0xc0, !PT ;  /* 0x0000ffff04047812 */ /* 0x000fe200078ec0ff */
[----:B------:R-:W-:Y:S01]  /*5cf0*/  FFMA.FTZ R5, R12, R5, 0.48089820146560668945 ;  /* 0x3ef6384a0c057423 */ /* 0x000fe20000010005 */
[----:B------:R-:W-:Y:S02]  /*5d00*/  PRMT R6, R6, 0x3340, R9 ;  /* 0x0000334006067816 */ /* 0x000fe40000000009 */
[----:B------:R-:W-:Y:S01]  /*5d10*/  PRMT R3, R3, 0x3340, R4 ;  /* 0x0000334003037816 */ /* 0x000fe20000000004 */
[----:B------:R-:W-:Y:S01]  /*5d20*/  FFMA.FTZ R5, R12, R5, -0.72134751081466674805 ;  /* 0xbf38aa3b0c057423 */ /* 0x000fe20000010005 */
[----:B------:R-:W-:Y:S02]  /*5d30*/  PRMT R7, R7, 0x5410, R8 ;  /* 0x0000541007077816 */ /* 0x000fe40000000008 */
[----:B------:R-:W-:Y:S01]  /*5d40*/  PRMT R3, R6, 0x5410, R3 ;  /* 0x0000541006037816 */ /* 0x000fe20000000003 */
[----:B------:R-:W-:Y:S01]  /*5d50*/  FMUL R5, R12, R5 ;  /* 0x000000050c057220 */ /* 0x000fe20000400000 */
[----:B------:R-:W-:Y:S01]  /*5d60*/  ISETP.GE.U32.AND P1, PT, R22, 0x7f800000, PT ;  /* 0x7f8000001600780c */ /* 0x000fe20003f26070 */
[----:B--2---:R-:W-:Y:S01]  /*5d70*/  STS [R16], R7 ;  /* 0x0000000710007388 */ /* 0x004fe20000000800 */
[----:B------:R-:W-:Y:S01]  /*5d80*/  LOP3.LUT R6, R14, 0x40, RZ, 0x3c, !PT ;  /* 0x000000400e067812 */ /* 0x000fe200078e3cff */
[----:B------:R-:W-:-:S02]  /*5d90*/  FMUL R5, R12, R5 ;  /* 0x000000050c057220 */ /* 0x000fc40000400000 */
[----:B------:R1:W-:Y:S02]  /*5da0*/  STS [R16+0x100], R3 ;  /* 0x0001000310007388 */ /* 0x0003e40000000800 */
[----:B------:R-:W-:Y:S01]  /*5db0*/  FFMA.FTZ R5, R12, 1.4426950216293334961, R5 ;  /* 0x3fb8aa3b0c057823 */ /* 0x000fe20000010005 */
[----:B------:R-:W-:Y:S03]  /*5dc0*/  BAR.SYNC.DEFER_BLOCKING 0x0 ;  /* 0x0000000000007b1d */ /* 0x000fe60000010000 */
[----:B------:R-:W-:Y:S01]  /*5dd0*/  FADD R2, R2, R5 ;  /* 0x0000000502027221 */ /* 0x000fe20000000000 */
[----:B------:R-:W-:Y:S01]  /*5de0*/  IMAD R5, R98, UR5, RZ ;  /* 0x0000000562057c24 */ /* 0x000fe2000f8e02ff */
[----:B------:R-:W-:Y:S01]  /*5df0*/  USHF.R.S32.HI UR5, URZ, 0x1f, UR4 ;  /* 0x0000001fff057899 */ /* 0x000fe20008011404 */
[----:B------:R-:W-:-:S04]  /*5e00*/  @P1 IMAD.MOV.U32 R4, RZ, RZ, 0x7f800000 ;  /* 0x7f800000ff041424 */ /* 0x000fc800078e00ff */
[----:B------:R-:W-:Y:S01]  /*5e10*/  @P1 FFMA.FTZ R2, R22, R4, +INF ;  /* 0x7f80000016021423 */ /* 0x000fe20000010004 */
[----:B0-----:R-:W-:Y:S01]  /*5e20*/  IADD3 R24, P1, P2, R5, UR4, R10 ;  /* 0x0000000405187c10 */ /* 0x001fe2000fa3e00a */
[C---:B------:R-:W-:Y:S01]  /*5e30*/  IMAD.SHL.U32 R4, R18.reuse, 0x8, RZ ;  /* 0x0000000812047824 */ /* 0x040fe200078e00ff */
[----:B------:R-:W0:Y:S01]  /*5e40*/  LDCU UR4, c[0x0][0x3ec] ;  /* 0x00007d80ff0477ac */ /* 0x000e220008000800 */
[----:B------:R-:W-:Y:S01]  /*5e50*/  IMAD.SHL.U32 R18, R18, 0x10, RZ ;  /* 0x0000001012127824 */ /* 0x000fe200078e00ff */
[----:B-1----:R-:W-:Y:S02]  /*5e60*/  FSEL R3, R2, -INF , P0 ;  /* 0xff80000002037808 */ /* 0x002fe40000000000 */
[----:B------:R-:W-:Y:S01]  /*5e70*/  SHF.R.S32.HI R2, RZ, 0x1f, R5 ;  /* 0x0000001fff027819 */ /* 0x000fe20000011405 */
[----:B------:R-:W-:Y:S01]  /*5e80*/  IMAD R5, R28, 0x4, R99 ;  /* 0x000000041c057824 */ /* 0x000fe200078e0263 */
[----:B------:R-:W-:Y:S01]  /*5e90*/  LOP3.LUT R4, R4, 0xc0, RZ, 0xc0, !PT ;  /* 0x000000c004047812 */ /* 0x000fe200078ec0ff */
[----:B------:R-:W-:Y:S01]  /*5ea0*/  FFMA R20, R3, 0.69314718246459960938, R20 ;  /* 0x3f31721803147823 */ /* 0x000fe20000000014 */
[----:B------:R-:W-:Y:S01]  /*5eb0*/  IADD3.X R26, PT, PT, R2, UR5, R11, P1, P2 ;  /* 0x00000005021a7c10 */ /* 0x000fe20008fe440b */
[C---:B------:R-:W-:Y:S01]  /*5ec0*/  IMAD R7, R28.reuse, 0x4, R5 ;  /* 0x000000041c077824 */ /* 0x040fe200078e0205 */
[-C--:B------:R-:W-:Y:S01]  /*5ed0*/  IADD3 R2, P0, PT, R99, R24.reuse, RZ ;  /* 0x0000001863027210 */ /* 0x080fe20007f1e0ff */
[----:B------:R-:W1:Y:S02]  /*5ee0*/  LDS.U16 R21, [R14+UR12] ;  /* 0x0000000c0e157984 */ /* 0x000e640008000400 */
[----:B------:R-:W-:Y:S01]  /*5ef0*/  IMAD R11, R28, 0x8, R7 ;  /* 0x000000081c0b7824 */ /* 0x000fe200078e0207 */
[----:B------:R-:W-:Y:S01]  /*5f00*/  IADD3 R113, PT, PT, R4, UR12, R113 ;  /* 0x0000000c04717c10 */ /* 0x000fe2000fffe071 */
[----:B------:R-:W2:Y:S02]  /*5f10*/  LDS.U16 R29, [R6+UR12] ;  /* 0x0000000c061d7984 */ /* 0x000ea40008000400 */
[C---:B------:R-:W-:Y:S01]  /*5f20*/  IMAD R13, R28.reuse, 0x4, R11 ;  /* 0x000000041c0d7824 */ /* 0x040fe200078e020b */
[----:B------:R-:W-:Y:S01]  /*5f30*/  IADD3 R4, P1, PT, R5, R24, RZ ;  /* 0x0000001805047210 */ /* 0x000fe20007f3e0ff */
[----:B0-----:R-:W-:Y:S01]  /*5f40*/  UIMAD UR4, UR11, UR4, URZ ;  /* 0x000000040b0472a4 */ /* 0x001fe2000f8e02ff */
[----:B------:R0:W3:Y:S01]  /*5f50*/  LDS.U16 R25, [R14+UR12+0x200] ;  /* 0x0002000c0e197984 */ /* 0x0000e20008000400 */
[----:B------:R-:W-:Y:S01]  /*5f60*/  LEA.HI.X.SX32 R3, R99, R26, 0x1, P0 ;  /* 0x0000001a63037211 */ /* 0x000fe200000f0eff */
[----:B------:R-:W-:Y:S01]  /*5f70*/  IMAD R15, R28, 0x4, R13 ;  /* 0x000000041c0f7824 */ /* 0x000fe200078e020d */
[C---:B------:R-:W-:Y:S01]  /*5f80*/  IADD3 R8, P2, PT, R100.reuse, R24, RZ ;  /* 0x0000001864087210 */ /* 0x040fe20007f5e0ff */
[----:B------:R4:W5:Y:S01]  /*5f90*/  LDS.U16 R22, [R6+UR12+0x200] ;  /* 0x0002000c06167984 */ /* 0x0009620008000400 */
[----:B------:R-:W-:Y:S01]  /*5fa0*/  LEA.HI.X.SX32 R5, R5, R26, 0x1, P1 ;  /* 0x0000001a05057211 */ /* 0x000fe200008f0eff */
[----:B------:R-:W-:Y:S01]  /*5fb0*/  USHF.L.U32 UR6, UR4, 0x2, URZ ;  /* 0x0000000204067899 */ /* 0x000fe200080006ff */
[----:B------:R-:W-:Y:S01]  /*5fc0*/  IADD3 R10, P1, PT, R11, R24, RZ ;  /* 0x000000180b0a7210 */ /* 0x000fe20007f3e0ff */
[----:B------:R-:W-:Y:S01]  /*5fd0*/  UIMAD.WIDE UR4, UR4, 0x4, URZ ;  /* 0x00000004040478a5 */ /* 0x000fe2000f8e02ff */
[----:B------:R-:W-:-:S02]  /*5fe0*/  LEA.HI.X.SX32 R9, R100, R26, 0x1, P2 ;  /* 0x0000001a64097211 */ /* 0x000fc400010f0eff */
[-C--:B0-----:R-:W-:Y:S02]  /*5ff0*/  IADD3 R14, P2, PT, R15, R24.reuse, RZ ;  /* 0x000000180f0e7210 */ /* 0x081fe40007f5e0ff */
[-C--:B----4-:R-:W-:Y:S02]  /*6000*/  IADD3 R6, P0, PT, R7, R24.reuse, RZ ;  /* 0x0000001807067210 */ /* 0x090fe40007f1e0ff */
[----:B------:R-:W-:Y:S02]  /*6010*/  IADD3 R16, P3, PT, R101, R24, RZ ;  /* 0x0000001865107210 */ /* 0x000fe40007f7e0ff */
[----:B------:R-:W-:Y:S02]  /*6020*/  LEA.HI.X.SX32 R7, R7, R26, 0x1, P0 ;  /* 0x0000001a07077211 */ /* 0x000fe400000f0eff */
[----:B------:R-:W-:Y:S02]  /*6030*/  IADD3 R12, P0, PT, R13, R24, RZ ;  /* 0x000000180d0c7210 */ /* 0x000fe40007f1e0ff */
[----:B------:R-:W-:-:S02]  /*6040*/  LEA.HI.X.SX32 R11, R11, R26, 0x1, P1 ;  /* 0x0000001a0b0b7211 */ /* 0x000fc400008f0eff */
[-C--:B------:R-:W-:Y:S02]  /*6050*/  LEA.HI.X.SX32 R13, R13, R26.reuse, 0x1, P0 ;  /* 0x0000001a0d0d7211 */ /* 0x080fe400000f0eff */
[-C--:B------:R-:W-:Y:S02]  /*6060*/  LEA.HI.X.SX32 R15, R15, R26.reuse, 0x1, P2 ;  /* 0x0000001a0f0f7211 */ /* 0x080fe400010f0eff */
[----:B------:R-:W-:Y:S02]  /*6070*/  LEA.HI.X.SX32 R17, R101, R26, 0x1, P3 ;  /* 0x0000001a65117211 */ /* 0x000fe400018f0eff */
[----:B------:R-:W-:Y:S02]  /*6080*/  LOP3.LUT R18, R18, 0xf0, RZ, 0xc0, !PT ;  /* 0x000000f012127812 */ /* 0x000fe400078ec0ff */
[----:B------:R-:W-:Y:S02]  /*6090*/  ISETP.GE.U32.AND P0, PT, R137, 0x40, PT ;  /* 0x000000408900780c */ /* 0x000fe40003f06070 */
[----:B-1----:R-:W-:-:S02]  /*60a0*/  PRMT R19, R21, 0x7770, RZ ;  /* 0x0000777015137816 */ /* 0x002fc400000000ff */
[----:B------:R-:W-:Y:S02]  /*60b0*/  PRMT R21, R21, 0x7771, RZ ;  /* 0x0000777115157816 */ /* 0x000fe400000000ff */
[C---:B--2---:R-:W-:Y:S01]  /*60c0*/  PRMT R27, R29.reuse, 0x7770, RZ ;  /* 0x000077701d1b7816 */ /* 0x044fe200000000ff */
[----:B------:R0:W-:Y:S01]  /*60d0*/  STG.E.U8 desc[UR22][R2.64], R19 ;  /* 0x0000001302007986 */ /* 0x0001e2000c101116 */
[----:B------:R-:W-:Y:S02]  /*60e0*/  PRMT R29, R29, 0x7771, RZ ;  /* 0x000077711d1d7816 */ /* 0x000fe400000000ff */
[C---:B---3--:R-:W-:Y:S01]  /*60f0*/  PRMT R23, R25.reuse, 0x7770, RZ ;  /* 0x0000777019177816 */ /* 0x048fe200000000ff */
[----:B------:R1:W-:Y:S01]  /*6100*/  STG.E.U8 desc[UR22][R4.64], R21 ;  /* 0x0000001504007986 */ /* 0x0003e2000c101116 */
[----:B------:R-:W-:Y:S02]  /*6110*/  PRMT R25, R25, 0x7771, RZ ;  /* 0x0000777119197816 */ /* 0x000fe400000000ff */
[C---:B-----5:R-:W-:Y:S01]  /*6120*/  PRMT R31, R22.reuse, 0x7770, RZ ;  /* 0x00007770161f7816 */ /* 0x060fe200000000ff */
[----:B------:R-:W-:Y:S01]  /*6130*/  STG.E.U8 desc[UR22][R6.64], R27 ;  /* 0x0000001b06007986 */ /* 0x000fe2000c101116 */
[----:B0-----:R-:W-:-:S03]  /*6140*/  PRMT R3, R22, 0x7771, RZ ;  /* 0x0000777116037816 */ /* 0x001fc600000000ff */
[----:B------:R0:W-:Y:S01]  /*6150*/  STG.E.U8 desc[UR22][R8.64], R29 ;  /* 0x0000001d08007986 */ /* 0x0001e2000c101116 */
[----:B-1----:R-:W-:-:S03]  /*6160*/  IMAD.SHL.U32 R5, R98, 0x4, RZ ;  /* 0x0000000462057824 */ /* 0x002fc600078e00ff */
[----:B------:R-:W-:Y:S01]  /*6170*/  STG.E.U8 desc[UR22][R10.64], R23 ;  /* 0x000000170a007986 */ /* 0x000fe2000c101116 */
[----:B------:R-:W-:-:S03]  /*6180*/  IMAD.HI R98, R98, 0x4, RZ ;  /* 0x0000000462627827 */ /* 0x000fc600078e02ff */
[----:B------:R-:W-:Y:S04]  /*6190*/  STG.E.U8 desc[UR22][R12.64], R25 ;  /* 0x000000190c007986 */ /* 0x000fe8000c101116 */
[----:B------:R-:W-:Y:S01]  /*61a0*/  STG.E.U8 desc[UR22][R14.64], R31 ;  /* 0x0000001f0e007986 */ /* 0x000fe2000c101116 */
[----:B0-----:R-:W0:Y:S03]  /*61b0*/  LDC.64 R8, c[0x0][0x3a0] ;  /* 0x0000e800ff087b82 */ /* 0x001e260000000a00 */
[----:B------:R1:W-:Y:S05]  /*61c0*/  STG.E.U8 desc[UR22][R16.64], R3 ;  /* 0x0000000310007986 */ /* 0x0003ea000c101116 */
[----:B------:R-:W-:Y:S01]  /*61d0*/  BAR.SYNC.DEFER_BLOCKING 0x0 ;  /* 0x0000000000007b1d */ /* 0x000fe20000010000 */
[----:B0-----:R-:W-:-:S04]  /*61e0*/  IADD3 R2, P1, P2, R5, UR6, R8 ;  /* 0x0000000605027c10 */ /* 0x001fc8000fa3e008 */
[----:B-1----:R-:W-:Y:S01]  /*61f0*/  IADD3.X R3, PT, PT, R98, UR5, R9, P1, P2 ;  /* 0x0000000562037c10 */ /* 0x002fe20008fe4409 */
[----:B------:R-:W-:Y:S02]  /*6200*/  STSM.16.M88 [R113], R20 ;  /* 0x0000001471007844 */ /* 0x000fe40000000000 */
[----:B------:R-:W-:Y:S06]  /*6210*/  BAR.SYNC.DEFER_BLOCKING 0x0 ;  /* 0x0000000000007b1d */ /* 0x000fec0000010000 */
[----:B------:R-:W0:Y:S04]  /*6220*/  LDSM.16.M88 R7, [R18+UR12] ;  /* 0x0000000c1207783b */ /* 0x000e280008000000 */
[----:B0-----:R0:W-:Y:S01]  /*6230*/  @!P0 STG.E desc[UR22][R2.64], R7 ;  /* 0x0000000702008986 */ /* 0x0011e2000c101916 */
[----:B------:R-:W-:Y:S06]  /*6240*/  BAR.SYNC.DEFER_BLOCKING 0x0 ;  /* 0x0000000000007b1d */ /* 0x000fec0000010000 */
[----:B------:R-:W-:Y:S05]  /*6250*/  @P4 BRA `(.L_x_19) ;  /* 0x0000000000a04947 */ /* 0x000fea0003800000 */
[----:B------:R-:W1:Y:S01]  /*6260*/  S2UR UR5, SR_CgaCtaId ;  /* 0x00000000000579c3 */ /* 0x000e620000008800 */
[----:B------:R-:W-:Y:S01]  /*6270*/  NOP ;  /* 0x0000000000007918 */ /* 0x000fe20000000000 */
[----:B------:R-:W-:Y:S01]  /*6280*/  UMOV UR4, 0x50 ;  /* 0x0000005000047882 */ /* 0x000fe20000000000 */
[----:B------:R-:W-:Y:S02]  /*6290*/  IMAD.U32 R0, RZ, RZ, UR10 ;  /* 0x0000000aff007e24 */ /* 0x000fe4000f8e00ff */
[----:B0-----:R-:W-:Y:S02]  /*62a0*/  IMAD.MOV.U32 R3, RZ, RZ, 0xf ;  /* 0x0000000fff037424 */ /* 0x001fe400078e00ff */
[----:B------:R-:W-:Y:S01]  /*62b0*/  IMAD.MOV.U32 R7, RZ, RZ, 0x1 ;  /* 0x00000001ff077424 */ /* 0x000fe200078e00ff */
[----:B------:R-:W-:-:S04]  /*62c0*/  LOP3.LUT R0, R0, 0xffff, RZ, 0xc0, !PT ;  /* 0x0000ffff00007812 */ /* 0x000fc800078ec0ff */
[----:B------:R-:W-:-:S05]  /*62d0*/  SHF.R.U32.HI R0, RZ, 0x5, R0 ;  /* 0x00000005ff007819 */ /* 0x000fca0000011600 */
[----:B------:R-:W-:Y:S01]  /*62e0*/  VIADD R2, R0, 0x10 ;  /* 0x0000001000027836 */ /* 0x000fe20000000000 */
[----:B------:R-:W-:Y:S01]  /*62f0*/  SHF.L.U32 R0, R3, R0, RZ ;  /* 0x0000000003007219 */ /* 0x000fe200000006ff */
[----:B-1----:R-:W-:-:S03]  /*6300*/  ULEA UR6, UR5, UR4, 0x18 ;  /* 0x0000000405067291 */ /* 0x002fc6000f8ec0ff */
[----:B------:R-:W-:-:S04]  /*6310*/  SHF.L.U32 R3, R7, R2, RZ ;  /* 0x0000000207037219 */ /* 0x000fc800000006ff */
[----:B------:R-:W-:Y:S02]  /*6320*/  LOP3.LUT R0, R3, R0, RZ, 0xfc, !PT ;  /* 0x0000000003007212 */ /* 0x000fe400078efcff */
[----:B------:R-:W0:Y:S02]  /*6330*/  LDS R5, [UR6] ;  /* 0x00000006ff057984 */ /* 0x000e240008000800 */
[C---:B------:R-:W-:Y:S02]  /*6340*/  LOP3.LUT R2, R0.reuse, 0xffff, RZ, 0xc0, !PT ;  /* 0x0000ffff00027812 */ /* 0x040fe400078ec0ff */
[----:B0-----:R-:W-:-:S04]  /*6350*/  LOP3.LUT R3, R0, 0xffff, R5, 0x80, !PT ;  /* 0x0000ffff00037812 */ /* 0x001fc800078e8005 */
[----:B------:R-:W-:-:S13]  /*6360*/  ISETP.NE.AND P0, PT, R3, R2, PT ;  /* 0x000000020300720c */ /* 0x000fda0003f05270 */
[----:B------:R-:W-:Y:S05]  /*6370*/  @P0 BRA `(.L_x_20) ;  /* 0x0000000000500947 */ /* 0x000fea0003800000 */
[----:B------:R-:W-:Y:S02]  /*6380*/  SHF.R.U32.HI R5, RZ, 0x10, R5 ;  /* 0x00000010ff057819 */ /* 0x000fe40000011605 */
[----:B------:R-:W-:-:S04]  /*6390*/  SHF.R.U32.HI R2, RZ, 0x10, R0 ;  /* 0x00000010ff027819 */ /* 0x000fc80000011600 */
[----:B------:R-:W-:-:S04]  /*63a0*/  LOP3.LUT R5, R5, R2, RZ, 0xc0, !PT ;  /* 0x0000000205057212 */ /* 0x000fc800078ec0ff */
[----:B------:R-:W-:-:S13]  /*63b0*/  ISETP.NE.AND P0, PT, R5, R2, PT ;  /* 0x000000020500720c */ /* 0x000fda0003f05270 */
[----:B------:R-:W-:Y:S05]  /*63c0*/  @P0 BRA `(.L_x_21) ;  /* 0x0000000000300947 */ /* 0x000fea0003800000 */
[----:B------:R-:W-:Y:S01]  /*63d0*/  R2UR UR4, R0 ;  /* 0x00000000000472ca */ /* 0x000fe200000e0000 */
[----:B------:R-:W-:Y:S01]  /*63e0*/  VOTEU.ANY UR5, UPT, PT ;  /* 0x0000000000057886 */ /* 0x000fe200038e0100 */
[----:B------:R-:W0:Y:S01]  /*63f0*/  S2R R0, SR_LANEID ;  /* 0x0000000000007919 */ /* 0x000e220000000000 */
[----:B------:R-:W-:-:S10]  /*6400*/  UFLO.U32 UR5, UR5 ;  /* 0x00000005000572bd */ /* 0x000fd400080e0000 */
[----:B------:R-:W-:-:S06]  /*6410*/  ULOP3.LUT UR4, URZ, UR4, URZ, 0x33, !UPT ;  /* 0x00000004ff047292 */ /* 0x000fcc000f8e33ff */
[----:B------:R-:W-:-:S04]  /*6420*/  IMAD.U32 R2, RZ, RZ, UR4 ;  /* 0x00000004ff027e24 */ /* 0x000fc8000f8e00ff */
[----:B------:R-:W1:Y:S02]  /*6430*/  REDUX UR7, R2 ;  /* 0x00000000020773c4 */ /* 0x000e640000000000 */
[----:B------:R2:W-:Y:S01]  /*6440*/  UTCATOMSWS.AND URZ, UR4 ;  /* 0x0000000400ff79e3 */ /* 0x0005e20008000000 */
[----:B0-----:R-:W-:Y:S01]  /*6450*/  ISETP.EQ.U32.AND P0, PT, R0, UR5, PT ;  /* 0x0000000500007c0c */ /* 0x001fe2000bf02070 */
[----:B-1----:R-:W-:-:S12]  /*6460*/  IMAD.U32 R0, RZ, RZ, UR7 ;  /* 0x00000007ff007e24 */ /* 0x002fd8000f8e00ff */
[----:B------:R2:W-:Y:S01]  /*6470*/  @P0 ATOMS.AND RZ, [UR6], R0 ;  /* 0x00000000ffff098c */ /* 0x0005e2000a800006 */
[----:B------:R-:W-:Y:S05]  /*6480*/  BRA `(.L_x_19) ;  /* 0x0000000000147947 */ /* 0x000fea0003800000 */
.L_x_21:
[----:B------:R-:W-:-:S07]  /*6490*/  MOV R2, 0x64b0 ;  /* 0x000064b000027802 */ /* 0x000fce0000000f00 */
[----:B------:R-:W-:Y:S05]  /*64a0*/  CALL.REL.NOINC `($__internal_0_$__cuda_sm10x_tcgen05_guardrail_trap_col_being_dealloced_not_returned_by_alloc) ;  /* 0x0000000000447944 */ /* 0x000fea0003c00000 */
[----:B------:R-:W-:Y:S05]  /*64b0*/  BRA `(.L_x_19) ;  /* 0x0000000000087947 */ /* 0x000fea0003800000 */
.L_x_20:
[----:B------:R-:W-:-:S07]  /*64c0*/  MOV R2, 0x64e0 ;  /* 0x000064e000027802 */ /* 0x000fce0000000f00 */
[----:B------:R-:W-:Y:S05]  /*64d0*/  CALL.REL.NOINC `($__internal_2_$__cuda_sm10x_tcgen05_guardrail_trap_unallocated_columns_being_dealloced) ;  /* 0x0000000000507944 */ /* 0x000fea0003c00000 */
.L_x_19:
[----:B------:R-:W-:Y:S01]  /*64e0*/  NOP ;  /* 0x0000000000007918 */ /* 0x000fe20000000000 */
[----:B--2---:R-:W-:Y:S05]  /*64f0*/  EXIT ;  /* 0x000000000000794d */ /* 0x004fea0003800000 */
.L_x_8:
[----:B------:R-:W1:Y:S02]  /*6500*/  SYNCS.PHASECHK.TRANS64.TRYWAIT P2, [UR12+0x3000], RZ ;  /* 0x003000ffff0075a7 */ /* 0x000e64000804110c */
[----:B-1----:R-:W-:Y:S05]  /*6510*/  @!P2 BRA `(.L_x_8) ;  /* 0xfffffffc00f8a947 */ /* 0x002fea000383ffff */
[----:B------:R-:W-:Y:S05]  /*6520*/  BRA `(.L_x_7) ;  /* 0xffffffac00747947 */ /* 0x000fea000383ffff */
.L_x_13:
[----:B------:R-:W2:Y:S02]  /*6530*/  SYNCS.PHASECHK.TRANS64.TRYWAIT P1, [UR12+0x5810], RZ ;  /* 0x005810ffff0075a7 */ /* 0x000ea4000802110c */
[----:B--2---:R-:W-:Y:S05]  /*6540*/  @!P1 BRA `(.L_x_13) ;  /* 0xfffffffc00f89947 */ /* 0x004fea000383ffff */
[----:B------:R-:W-:Y:S05]  /*6550*/  BRA `(.L_x_22) ;  /* 0xffffffd400507947 */ /* 0x000fea000383ffff */
.L_x_14:
[----:B------:R-:W1:Y:S02]  /*6560*/  SYNCS.PHASECHK.TRANS64.TRYWAIT P5, [UR14], R135 ;  /* 0x00000087ff0075a7 */ /* 0x000e6400080a110e */
[----:B-1----:R-:W-:Y:S05]  /*6570*/  @!P5 BRA `(.L_x_14) ;  /* 0xfffffffc00f8d947 */ /* 0x002fea000383ffff */
[----:B------:R-:W-:Y:S05]  /*6580*/  BRA `(.L_x_23) ;  /* 0xffffffe8000c7947 */ /* 0x000fea000383ffff */
.L_x_18:
[----:B------:R-:W1:Y:S02]  /*6590*/  SYNCS.PHASECHK.TRANS64.TRYWAIT P3, [UR14], R2 ;  /* 0x00000002ff0075a7 */ /* 0x000e64000806110e */
[----:B-1----:R-:W-:Y:S05]  /*65a0*/  @!P3 BRA `(.L_x_18) ;  /* 0xfffffffc00f8b947 */ /* 0x002fea000383ffff */
[----:B------:R-:W-:Y:S05]  /*65b0*/  BRA `(.L_x_17) ;  /* 0xfffffff0005c7947 */ /* 0x000fea000383ffff */
        .weak           $__internal_0_$__cuda_sm10x_tcgen05_guardrail_trap_col_being_dealloced_not_returned_by_alloc
        .type           $__internal_0_$__cuda_sm10x_tcgen05_guardrail_trap_col_being_dealloced_not_returned_by_alloc,@function
        .size           $__internal_0_$__cuda_sm10x_tcgen05_guardrail_trap_col_being_dealloced_not_returned_by_alloc,($__internal_1_$__cuda_sm10x_tcgen05_guardrail_trap_phase_invalid_during_alloc - $__internal_0_$__cuda_sm10x_tcgen05_guardrail_trap_col_being_dealloced_not_returned_by_alloc)
$__internal_0_$__cuda_sm10x_tcgen05_guardrail_trap_col_being_dealloced_not_returned_by_alloc:
[----:B------:R-:W-:Y:S05]  /*65c0*/  BPT.TRAP 0x1 ;  /* 0x000000040000795c */ /* 0x000fea0000300000 */
[----:B------:R-:W-:-:S04]  /*65d0*/  IMAD.MOV.U32 R3, RZ, RZ, 0x0 ;  /* 0x00000000ff037424 */ /* 0x000fc800078e00ff */
[----:B------:R-:W-:Y:S05]  /*65e0*/  RET.REL.NODEC R2 `(attn_fwd) ;  /* 0xffffff9802847950 */ /* 0x000fea0003c3ffff */
        .weak           $__internal_1_$__cuda_sm10x_tcgen05_guardrail_trap_phase_invalid_during_alloc
        .type           $__internal_1_$__cuda_sm10x_tcgen05_guardrail_trap_phase_invalid_during_alloc,@function
        .size           $__internal_1_$__cuda_sm10x_tcgen05_guardrail_trap_phase_invalid_during_alloc,($__internal_2_$__cuda_sm10x_tcgen05_guardrail_trap_unallocated_columns_being_dealloced - $__internal_1_$__cuda_sm10x_tcgen05_guardrail_trap_phase_invalid_during_alloc)
$__internal_1_$__cuda_sm10x_tcgen05_guardrail_trap_phase_invalid_during_alloc:
[----:B------:R-:W-:Y:S05]  /*65f0*/  BPT.TRAP 0x1 ;  /* 0x000000040000795c */ /* 0x000fea0000300000 */
[----:B------:R-:W-:-:S04]  /*6600*/  IMAD.MOV.U32 R3, RZ, RZ, 0x0 ;  /* 0x00000000ff037424 */ /* 0x000fc800078e00ff */
[----:B------:R-:W-:Y:S05]  /*6610*/  RET.REL.NODEC R2 `(attn_fwd) ;  /* 0xffffff9802787950 */ /* 0x000fea0003c3ffff */
        .weak           $__internal_2_$__cuda_sm10x_tcgen05_guardrail_trap_unallocated_columns_being_dealloced
        .type           $__internal_2_$__cuda_sm10x_tcgen05_guardrail_trap_unallocated_columns_being_dealloced,@function
        .size           $__internal_2_$__cuda_sm10x_tcgen05_guardrail_trap_unallocated_columns_being_dealloced,(.L_x_27 - $__internal_2_$__cuda_sm10x_tcgen05_guardrail_trap_unallocated_columns_being_dealloced)
$__internal_2_$__cuda_sm10x_tcgen05_guardrail_trap_unallocated_columns_being_dealloced:
[----:B------:R-:W-:Y:S05]  /*6620*/  BPT.TRAP 0x1 ;  /* 0x000000040000795c */ /* 0x000fea0000300000 */
[----:B------:R-:W-:-:S04]  /*6630*/  IMAD.MOV.U32 R3, RZ, RZ, 0x0 ;  /* 0x00000000ff037424 */ /* 0x000fc800078e00ff */
[----:B------:R-:W-:Y:S05]  /*6640*/  RET.REL.NODEC R2 `(attn_fwd) ;  /* 0xffffff98026c7950 */ /* 0x000fea0003c3ffff */
.L_x_24:
[----:B------:R-:W-:-:S00]  /*6650*/  BRA `(.L_x_24) ;  /* 0xfffffffc00fc7947 */ /* 0x000fc0000383ffff */
[----:B------:R-:W-:-:S00]  /*6660*/  NOP ;  /* 0x0000000000007918 */ /* 0x000fc00000000000 */
        /* <DEDUP_REMOVED lines=9> */
.L_x_27:


//--------------------- .nv.global.init           --------------------------
	.section	.nv.global.init,"aw",@progbits
.nv.global.init:
	.type		_$_str,@object
	.size		_$_str,(.L_3 - _$_str)
_$_str:
        /*0000*/ 	.byte	0x5f, 0x5f, 0x43, 0x55, 0x44, 0x41, 0x5f, 0x46, 0x54, 0x5a, 0x00
.L_3:


//--------------------- .nv.shared.attn_fwd       --------------------------
	.section	.nv.shared.attn_fwd,"aw",@nobits
	.sectionflags	@""
	.align	16
	.zero		1024


//--------------------- .nv.shared.reserved.0     --------------------------
	.section	.nv.shared.reserved.0,"aw",@nobits
	.align	8
	.weak		__nv_reservedSMEM_offset_0_alias
	.size		__nv_reservedSMEM_offset_0_alias, 0, 64
	.other		__nv_reservedSMEM_offset_0_alias,@"STO_CUDA_RESERVED_SHARED STV_DEFAULT"
__nv_reservedSMEM_offset_0_alias:
	.zero		0
.nv.shared.reserved.0:
	.zero		64
	.weak		__nv_reservedSMEM_allocation_phase
	.type		__nv_reservedSMEM_allocation_phase,@object
	.size		__nv_reservedSMEM_allocation_phase,(.L_0 - __nv_reservedSMEM_allocation_phase)
__nv_reservedSMEM_allocation_phase:
	.zero		1
.L_0:
	.zero		7
	.weak		__nv_reservedSMEM_devtool_atexit_pc
	.type		__nv_reservedSMEM_devtool_atexit_pc,@object
	.size		__nv_reservedSMEM_devtool_atexit_pc,(__nv_reservedSMEM_allocation_mask - __nv_reservedSMEM_devtool_atexit_pc)
__nv_reservedSMEM_devtool_atexit_pc:
	.zero		8
	.weak		__nv_reservedSMEM_allocation_mask
	.type		__nv_reservedSMEM_allocation_mask,@object
	.size		__nv_reservedSMEM_allocation_mask,(.L_2 - __nv_reservedSMEM_allocation_mask)
__nv_reservedSMEM_allocation_mask:
	.zero		4
.L_2:


//--------------------- .nv.constant0.attn_fwd    --------------------------
	.section	.nv.constant0.attn_fwd,"a",@progbits
	.sectionflags	@""
	.align	4
.nv.constant0.attn_fwd:
	.zero		1032


//--------------------- SYMBOLS --------------------------

	.type		.nv.reservedSmem.offset0,@object
	.size		.nv.reservedSmem.offset0,0x4
	.type		.nv.reservedSmem.cap,@object
	.size		.nv.reservedSmem.cap,0x4
